// auto-generated by cutlass_sweep.gemm — config: {"arch": "sm_100", "cluster_m": 2, "cluster_n": 4, "dtype": "e4m3", "dtype_b": "e4m3", "layout": "nt", "stages": 0, "tile_k": 64, "tile_m": 64, "tile_n": 64}
#include "cutlass/cutlass.h"
#include "cutlass/gemm/collective/collective_builder.hpp"
#include "cutlass/gemm/device/gemm_universal_adapter.h"
#include "cutlass/gemm/kernel/gemm_universal.hpp"
#include "cutlass/epilogue/collective/collective_builder.hpp"

using ElemA = cutlass::float_e4m3_t;
using ElemB = cutlass::float_e4m3_t;
using ElemCD = cutlass::float_e4m3_t;
using Acc  = float;
using TileShape    = cute::Shape<cute::_64, cute::_64, cute::_64>;
using ClusterShape = cute::Shape<cute::_2, cute::_4, cute::_1>;

using CollectiveEpilogue = typename cutlass::epilogue::collective::CollectiveBuilder<
    cutlass::arch::Sm100, cutlass::arch::OpClassTensorOp,
    TileShape, ClusterShape,
    cutlass::epilogue::collective::EpilogueTileAuto,
    Acc, Acc,
    ElemCD, cutlass::layout::RowMajor, 128 / cutlass::sizeof_bits<ElemCD>::value,
    ElemCD, cutlass::layout::RowMajor, 128 / cutlass::sizeof_bits<ElemCD>::value,
    cutlass::epilogue::collective::EpilogueScheduleAuto
  >::CollectiveOp;

using CollectiveMainloop = typename cutlass::gemm::collective::CollectiveBuilder<
    cutlass::arch::Sm100, cutlass::arch::OpClassTensorOp,
    ElemA, cutlass::layout::RowMajor, 128 / cutlass::sizeof_bits<ElemA>::value,
    ElemB, cutlass::layout::ColumnMajor, 128 / cutlass::sizeof_bits<ElemB>::value,
    Acc,
    TileShape, ClusterShape,
    cutlass::gemm::collective::StageCountAutoCarveout<static_cast<int>(sizeof(typename CollectiveEpilogue::SharedStorage))>,
    cutlass::gemm::collective::KernelScheduleAuto
  >::CollectiveOp;

using GemmKernel = cutlass::gemm::kernel::GemmUniversal<
    cute::Shape<int,int,int,int>,
    CollectiveMainloop,
    CollectiveEpilogue
>;
using Gemm = cutlass::gemm::device::GemmUniversalAdapter<GemmKernel>;

// Force the device kernel symbol into the cubin without needing a host main.
auto* _anchor = &cutlass::device_kernel<GemmKernel>;


// ===== COMPILED SASS (sm_100a) =====

	.target	sm_100a

	.elftype	@"ET_EXEC"


//--------------------- .note.nv.tkinfo           --------------------------
	.section	.note.nv.tkinfo,"",@"SHT_NOTE"
	.sectionflags	@"SHF_NOTE_NV_TKINFO"
	.tkinfo
        /*0018*/ 	.word	0x00000002
        /*0030*/ 	.string	""
        /*0030*/ 	.string	"ptxas"
        /*0030*/ 	.string	"Cuda compilation tools, release 13.0, V13.0.88"
        /*0030*/ 	.string	"Build cuda_13.0.r13.0/compiler.36424714_0"
        /*0030*/ 	.string	"-arch sm_100a -m 64 "



//--------------------- .note.nv.cuinfo           --------------------------
	.section	.note.nv.cuinfo,"",@"SHT_NOTE"
	.sectionflags	@"SHF_NOTE_NV_CUINFO"
        /*0018*/ 	.short	0x0002
        /*001a*/ 	.short	0x0064
        /*001c*/ 	.short	0x0082
	.zero		2


//--------------------- .nv.info                  --------------------------
	.section	.nv.info,"",@"SHT_CUDA_INFO"
	.align	4


	//----- nvinfo : EIATTR_REGCOUNT
	.align		4
        /*0000*/ 	.byte	0x04, 0x2f
        /*0002*/ 	.short	(.L_19 - .L_18)
	.align		4
.L_18:
        /*0004*/ 	.word	index@(_ZN7cutlass13device_kernelINS_4gemm6kernel13GemmUniversalIN4cute5tupleIJiiiiEEENS1_10collective13CollectiveMmaINS1_35MainloopSm100TmaUmmaWarpSpecializedILi27ELi2ELi4ENS5_IJNS4_1CILi2EEENSA_ILi4EEENSA_ILi1EEEEEEEENS5_IJNSA_ILi64EEESG_SG_EEENS_12float_e4m3_tENS5_IJlSD_lEEESI_SJ_NS4_8TiledMMAINS4_8MMA_AtomIJNS4_10MMA_TraitsINS4_19SM100_MMA_F8F6F4_SSEJSI_SI_fSG_SG_NS4_17integral_constantINS4_4UMMA5MajorELSQ_0EEESR_NSO_INSP_7ScaleInELSS_0EEEST_EEEEEENS4_6LayoutINS5_IJSD_SD_SD_EEENS5_IJNSA_ILi0EEESY_SY_EEEEENS5_IJNS4_10UnderscoreES11_S11_EEEEENS4_23SM90_TMA_LOAD_MULTICASTENS4_14ComposedLayoutINS4_7SwizzleILi2ELi4ELi3EEENS4_18smem_ptr_flag_bitsILi8EEENSW_INS5_IJNSA_ILi8EEESG_EEENS5_IJSG_SD_EEEEEEEvNS4_8identityES14_S1E_vS1F_EENS_8epilogue10collective18CollectiveEpilogueINS1H_23Sm100TmaWarpSpecializedILi1ELi1ELi32ELb0ELb0EEEJSH_NS5_IJNSW_ISG_SD_EES1M_EEESI_SJ_SI_SJ_NS1H_6fusion15FusionCallbacksIS1L_NS1O_17LinearCombinationISI_fSI_fLNS_15FloatRoundStyleE2EEESH_S1N_JEEENS4_5SM1004TMEM4LOAD26SM100_TMEM_LOAD_16dp32b32xENS4_13SM90_TMA_LOADES1E_NS4_39AutoVectorizingCopyWithAssumedAlignmentILi128EEENS4_14SM90_TMA_STOREES1E_S20_S20_EEEvvEEEEvNT_6ParamsE)
        /*0008*/ 	.word	0x00000059


	//----- nvinfo : EIATTR_FRAME_SIZE
	.align		4
.L_19:
        /*000c*/ 	.byte	0x04, 0x11
        /*000e*/ 	.short	(.L_21 - .L_20)
	.align		4
.L_20:
        /*0010*/ 	.word	index@($__internal_2_$__cuda_sm10x_tcgen05_guardrail_trap_unallocated_columns_being_dealloced)
        /*0014*/ 	.word	0x00000000


	//----- nvinfo : EIATTR_FRAME_SIZE
	.align		4
.L_21:
        /*0018*/ 	.byte	0x04, 0x11
        /*001a*/ 	.short	(.L_23 - .L_22)
	.align		4
.L_22:
        /*001c*/ 	.word	index@($__internal_1_$__cuda_sm10x_tcgen05_guardrail_trap_phase_invalid_during_alloc)
        /*0020*/ 	.word	0x00000000


	//----- nvinfo : EIATTR_FRAME_SIZE
	.align		4
.L_23:
        /*0024*/ 	.byte	0x04, 0x11
        /*0026*/ 	.short	(.L_25 - .L_24)
	.align		4
.L_24:
        /*0028*/ 	.word	index@($__internal_0_$__cuda_sm10x_tcgen05_guardrail_trap_col_being_dealloced_not_returned_by_alloc)
        /*002c*/ 	.word	0x00000000


	//----- nvinfo : EIATTR_FRAME_SIZE
	.align		4
.L_25:
        /*0030*/ 	.byte	0x04, 0x11
        /*0032*/ 	.short	(.L_27 - .L_26)
	.align		4
.L_26:
        /*0034*/ 	.word	index@(_ZN7cutlass13device_kernelINS_4gemm6kernel13GemmUniversalIN4cute5tupleIJiiiiEEENS1_10collective13CollectiveMmaINS1_35MainloopSm100TmaUmmaWarpSpecializedILi27ELi2ELi4ENS5_IJNS4_1CILi2EEENSA_ILi4EEENSA_ILi1EEEEEEEENS5_IJNSA_ILi64EEESG_SG_EEENS_12float_e4m3_tENS5_IJlSD_lEEESI_SJ_NS4_8TiledMMAINS4_8MMA_AtomIJNS4_10MMA_TraitsINS4_19SM100_MMA_F8F6F4_SSEJSI_SI_fSG_SG_NS4_17integral_constantINS4_4UMMA5MajorELSQ_0EEESR_NSO_INSP_7ScaleInELSS_0EEEST_EEEEEENS4_6LayoutINS5_IJSD_SD_SD_EEENS5_IJNSA_ILi0EEESY_SY_EEEEENS5_IJNS4_10UnderscoreES11_S11_EEEEENS4_23SM90_TMA_LOAD_MULTICASTENS4_14ComposedLayoutINS4_7SwizzleILi2ELi4ELi3EEENS4_18smem_ptr_flag_bitsILi8EEENSW_INS5_IJNSA_ILi8EEESG_EEENS5_IJSG_SD_EEEEEEEvNS4_8identityES14_S1E_vS1F_EENS_8epilogue10collective18CollectiveEpilogueINS1H_23Sm100TmaWarpSpecializedILi1ELi1ELi32ELb0ELb0EEEJSH_NS5_IJNSW_ISG_SD_EES1M_EEESI_SJ_SI_SJ_NS1H_6fusion15FusionCallbacksIS1L_NS1O_17LinearCombinationISI_fSI_fLNS_15FloatRoundStyleE2EEESH_S1N_JEEENS4_5SM1004TMEM4LOAD26SM100_TMEM_LOAD_16dp32b32xENS4_13SM90_TMA_LOADES1E_NS4_39AutoVectorizingCopyWithAssumedAlignmentILi128EEENS4_14SM90_TMA_STOREES1E_S20_S20_EEEvvEEEEvNT_6ParamsE)
        /*0038*/ 	.word	0x00000000


	//----- nvinfo : EIATTR_MIN_STACK_SIZE
	.align		4
.L_27:
        /*003c*/ 	.byte	0x04, 0x12
        /*003e*/ 	.short	(.L_29 - .L_28)
	.align		4
.L_28:
        /*0040*/ 	.word	index@(_ZN7cutlass13device_kernelINS_4gemm6kernel13GemmUniversalIN4cute5tupleIJiiiiEEENS1_10collective13CollectiveMmaINS1_35MainloopSm100TmaUmmaWarpSpecializedILi27ELi2ELi4ENS5_IJNS4_1CILi2EEENSA_ILi4EEENSA_ILi1EEEEEEEENS5_IJNSA_ILi64EEESG_SG_EEENS_12float_e4m3_tENS5_IJlSD_lEEESI_SJ_NS4_8TiledMMAINS4_8MMA_AtomIJNS4_10MMA_TraitsINS4_19SM100_MMA_F8F6F4_SSEJSI_SI_fSG_SG_NS4_17integral_constantINS4_4UMMA5MajorELSQ_0EEESR_NSO_INSP_7ScaleInELSS_0EEEST_EEEEEENS4_6LayoutINS5_IJSD_SD_SD_EEENS5_IJNSA_ILi0EEESY_SY_EEEEENS5_IJNS4_10UnderscoreES11_S11_EEEEENS4_23SM90_TMA_LOAD_MULTICASTENS4_14ComposedLayoutINS4_7SwizzleILi2ELi4ELi3EEENS4_18smem_ptr_flag_bitsILi8EEENSW_INS5_IJNSA_ILi8EEESG_EEENS5_IJSG_SD_EEEEEEEvNS4_8identityES14_S1E_vS1F_EENS_8epilogue10collective18CollectiveEpilogueINS1H_23Sm100TmaWarpSpecializedILi1ELi1ELi32ELb0ELb0EEEJSH_NS5_IJNSW_ISG_SD_EES1M_EEESI_SJ_SI_SJ_NS1H_6fusion15FusionCallbacksIS1L_NS1O_17LinearCombinationISI_fSI_fLNS_15FloatRoundStyleE2EEESH_S1N_JEEENS4_5SM1004TMEM4LOAD26SM100_TMEM_LOAD_16dp32b32xENS4_13SM90_TMA_LOADES1E_NS4_39AutoVectorizingCopyWithAssumedAlignmentILi128EEENS4_14SM90_TMA_STOREES1E_S20_S20_EEEvvEEEEvNT_6ParamsE)
        /*0044*/ 	.word	0x00000000
.L_29:


//--------------------- .nv.compat                --------------------------
	.section	.nv.compat,"",@"SHT_CUDA_COMPAT_INFO"
	.align	4
        /*0000*/ 	.byte	0x02, 0x09, 0x01, 0x00, 0x02, 0x02, 0x02, 0x00, 0x02, 0x05, 0x05, 0x00, 0x03, 0x07, 0x01, 0x01
        /*0010*/ 	.byte	0x02, 0x03, 0x01, 0x00, 0x02, 0x06, 0x01, 0x00, 0x04, 0x0b, 0x08, 0x00, 0x09, 0x00, 0x00, 0x00
        /*0020*/ 	.byte	0x00, 0x00, 0x00, 0x00


//--------------------- .nv.info._ZN7cutlass13device_kernelINS_4gemm6kernel13GemmUniversalIN4cute5tupleIJiiiiEEENS1_10collective13CollectiveMmaINS1_35MainloopSm100TmaUmmaWarpSpecializedILi27ELi2ELi4ENS5_IJNS4_1CILi2EEENSA_ILi4EEENSA_ILi1EEEEEEEENS5_IJNSA_ILi64EEESG_SG_EEENS_12float_e4m3_tENS5_IJlSD_lEEESI_SJ_NS4_8TiledMMAINS4_8MMA_AtomIJNS4_10MMA_TraitsINS4_19SM100_MMA_F8F6F4_SSEJSI_SI_fSG_SG_NS4_17integral_constantINS4_4UMMA5MajorELSQ_0EEESR_NSO_INSP_7ScaleInELSS_0EEEST_EEEEEENS4_6LayoutINS5_IJSD_SD_SD_EEENS5_IJNSA_ILi0EEESY_SY_EEEEENS5_IJNS4_10UnderscoreES11_S11_EEEEENS4_23SM90_TMA_LOAD_MULTICASTENS4_14ComposedLayoutINS4_7SwizzleILi2ELi4ELi3EEENS4_18smem_ptr_flag_bitsILi8EEENSW_INS5_IJNSA_ILi8EEESG_EEENS5_IJSG_SD_EEEEEEEvNS4_8identityES14_S1E_vS1F_EENS_8epilogue10collective18CollectiveEpilogueINS1H_23Sm100TmaWarpSpecializedILi1ELi1ELi32ELb0ELb0EEEJSH_NS5_IJNSW_ISG_SD_EES1M_EEESI_SJ_SI_SJ_NS1H_6fusion15FusionCallbacksIS1L_NS1O_17LinearCombinationISI_fSI_fLNS_15FloatRoundStyleE2EEESH_S1N_JEEENS4_5SM1004TMEM4LOAD26SM100_TMEM_LOAD_16dp32b32xENS4_13SM90_TMA_LOADES1E_NS4_39AutoVectorizingCopyWithAssumedAlignmentILi128EEENS4_14SM90_TMA_STOREES1E_S20_S20_EEEvvEEEEvNT_6ParamsE --------------------------
	.section	.nv.info._ZN7cutlass13device_kernelINS_4gemm6kernel13GemmUniversalIN4cute5tupleIJiiiiEEENS1_10collective13CollectiveMmaINS1_35MainloopSm100TmaUmmaWarpSpecializedILi27ELi2ELi4ENS5_IJNS4_1CILi2EEENSA_ILi4EEENSA_ILi1EEEEEEEENS5_IJNSA_ILi64EEESG_SG_EEENS_12float_e4m3_tENS5_IJlSD_lEEESI_SJ_NS4_8TiledMMAINS4_8MMA_AtomIJNS4_10MMA_TraitsINS4_19SM100_MMA_F8F6F4_SSEJSI_SI_fSG_SG_NS4_17integral_constantINS4_4UMMA5MajorELSQ_0EEESR_NSO_INSP_7ScaleInELSS_0EEEST_EEEEEENS4_6LayoutINS5_IJSD_SD_SD_EEENS5_IJNSA_ILi0EEESY_SY_EEEEENS5_IJNS4_10UnderscoreES11_S11_EEEEENS4_23SM90_TMA_LOAD_MULTICASTENS4_14ComposedLayoutINS4_7SwizzleILi2ELi4ELi3EEENS4_18smem_ptr_flag_bitsILi8EEENSW_INS5_IJNSA_ILi8EEESG_EEENS5_IJSG_SD_EEEEEEEvNS4_8identityES14_S1E_vS1F_EENS_8epilogue10collective18CollectiveEpilogueINS1H_23Sm100TmaWarpSpecializedILi1ELi1ELi32ELb0ELb0EEEJSH_NS5_IJNSW_ISG_SD_EES1M_EEESI_SJ_SI_SJ_NS1H_6fusion15FusionCallbacksIS1L_NS1O_17LinearCombinationISI_fSI_fLNS_15FloatRoundStyleE2EEESH_S1N_JEEENS4_5SM1004TMEM4LOAD26SM100_TMEM_LOAD_16dp32b32xENS4_13SM90_TMA_LOADES1E_NS4_39AutoVectorizingCopyWithAssumedAlignmentILi128EEENS4_14SM90_TMA_STOREES1E_S20_S20_EEEvvEEEEvNT_6ParamsE,"",@"SHT_CUDA_INFO"
	.sectionflags	@""
	.align	4


	//----- nvinfo : EIATTR_CUDA_API_VERSION
	.align		4
        /*0000*/ 	.byte	0x04, 0x37
        /*0002*/ 	.short	(.L_31 - .L_30)
.L_30:
        /*0004*/ 	.word	0x00000082


	//----- nvinfo : EIATTR_KPARAM_INFO
	.align		4
.L_31:
        /*0008*/ 	.byte	0x04, 0x17
        /*000a*/ 	.short	(.L_33 - .L_32)
.L_32:
        /*000c*/ 	.word	0x00000000
        /*0010*/ 	.short	0x0000
        /*0012*/ 	.short	0x0000
        /*0014*/ 	.byte	0x00, 0xf0, 0x01, 0x20


	//----- nvinfo : EIATTR_AT_ENTRY_FRAGMENTS
	.align		4
.L_33:
        /*0018*/ 	.byte	0x04, 0x4f
        /*001a*/ 	.short	(.L_35 - .L_34)


	//   ....[0]....
.L_34:
        /*001c*/ 	.word	0x00000006


	//----- nvinfo : EIATTR_RESERVED_SMEM_USED
	.align		4
.L_35:
        /*0020*/ 	.byte	0x01, 0x41
	.zero		2


	//----- nvinfo : EIATTR_SPARSE_MMA_MASK
	.align		4
        /*0024*/ 	.byte	0x03, 0x50
        /*0026*/ 	.short	0x0000


	//----- nvinfo : EIATTR_TCGEN05_1CTA_USED
	.align		4
        /*0028*/ 	.byte	0x01, 0x51
	.zero		2


	//----- nvinfo : EIATTR_MAXREG_COUNT
	.align		4
        /*002c*/ 	.byte	0x03, 0x1b
        /*002e*/ 	.short	0x00ff


	//----- nvinfo : EIATTR_NUM_BARRIERS
	.align		4
        /*0030*/ 	.byte	0x02, 0x4c
        /*0032*/ 	.byte	0x07
	.zero		1


	//----- nvinfo : EIATTR_EXTERNS
	.align		4
        /*0034*/ 	.byte	0x04, 0x0f
        /*0036*/ 	.short	(.L_37 - .L_36)


	//   ....[0]....
	.align		4
.L_36:
        /*0038*/ 	.word	index@(__assertfail)


	//----- nvinfo : EIATTR_MERCURY_ISA_VERSION
	.align		4
.L_37:
        /*003c*/ 	.byte	0x03, 0x5f
        /*003e*/ 	.short	0x0101


	//----- nvinfo : EIATTR_INT_WARP_WIDE_INSTR_OFFSETS
	.align		4
        /*0040*/ 	.byte	0x04, 0x31
        /*0042*/ 	.short	(.L_39 - .L_38)


	//   ....[0]....
.L_38:
        /*0044*/ 	.word	0x00004ca0


	//   ....[1]....
        /*0048*/ 	.word	0x00004cd0


	//   ....[2]....
        /*004c*/ 	.word	0x00004d20


	//   ....[3]....
        /*0050*/ 	.word	0x000057b0


	//   ....[4]....
        /*0054*/ 	.word	0x00005860


	//----- nvinfo : EIATTR_COOP_GROUP_MASK_REGIDS
	.align		4
.L_39:
        /*0058*/ 	.byte	0x04, 0x29
        /*005a*/ 	.short	(.L_41 - .L_40)


	//   ....[0]....
.L_40:
        /*005c*/ 	.word	0xffffffff


	//   ....[1]....
        /*0060*/ 	.word	0xffffffff


	//   ....[2]....
        /*0064*/ 	.word	0xffffffff


	//   ....[3]....
        /*0068*/ 	.word	0xffffffff


	//   ....[4]....
        /*006c*/ 	.word	0xffffffff


	//   ....[5]....
        /*0070*/ 	.word	0xffffffff


	//   ....[6]....
        /*0074*/ 	.word	0xffffffff


	//   ....[7]....
        /*0078*/ 	.word	0xffffffff


	//   ....[8]....
        /*007c*/ 	.word	0xffffffff


	//   ....[9]....
        /*0080*/ 	.word	0xffffffff


	//   ....[10]....
        /*0084*/ 	.word	0xffffffff


	//   ....[11]....
        /*0088*/ 	.word	0xffffffff


	//   ....[12]....
        /*008c*/ 	.word	0xffffffff


	//   ....[13]....
        /*0090*/ 	.word	0xffffffff


	//----- nvinfo : EIATTR_COOP_GROUP_INSTR_OFFSETS
	.align		4
.L_41:
        /*0094*/ 	.byte	0x04, 0x28
        /*0096*/ 	.short	(.L_43 - .L_42)


	//   ....[0]....
.L_42:
        /*0098*/ 	.word	0x00000090


	//   ....[1]....
        /*009c*/ 	.word	0x000004d0


	//   ....[2]....
        /*00a0*/ 	.word	0x00000990


	//   ....[3]....
        /*00a4*/ 	.word	0x00000ad0


	//   ....[4]....
        /*00a8*/ 	.word	0x00000bd0


	//   ....[5]....
        /*00ac*/ 	.word	0x00000d40


	//   ....[6]....
        /*00b0*/ 	.word	0x00000ee0


	//   ....[7]....
        /*00b4*/ 	.word	0x000010a0


	//   ....[8]....
        /*00b8*/ 	.word	0x00002470


	//   ....[9]....
        /*00bc*/ 	.word	0x00003f80


	//   ....[10]....
        /*00c0*/ 	.word	0x00004190


	//   ....[11]....
        /*00c4*/ 	.word	0x000041c0


	//   ....[12]....
        /*00c8*/ 	.word	0x00004b90


	//   ....[13]....
        /*00cc*/ 	.word	0x00004dc0


	//----- nvinfo : EIATTR_VRC_CTA_INIT_COUNT
	.align		4
.L_43:
        /*00d0*/ 	.byte	0x02, 0x4a
        /*00d2*/ 	.byte	0x80
	.zero		1


	//----- nvinfo : EIATTR_SYSCALL_OFFSETS
	.align		4
        /*00d4*/ 	.byte	0x04, 0x46
        /*00d6*/ 	.short	(.L_45 - .L_44)


	//   ....[0]....
.L_44:
        /*00d8*/ 	.word	0x00006330


	//   ....[1]....
        /*00dc*/ 	.word	0x00006470


	//   ....[2]....
        /*00e0*/ 	.word	0x00006be0


	//----- nvinfo : EIATTR_MBARRIER_INSTR_OFFSETS
	.align		4
.L_45:
        /*00e4*/ 	.byte	0x04, 0x39
        /*00e6*/ 	.short	(.L_47 - .L_46)


	//   ....[0]....
.L_46:
        /*00e8*/ 	.word	0x00000610
        /*00ec*/ 	.word	0x000000ff
        /*00f0*/ 	.word	0x00000000
        /*00f4*/ 	.short	0x0100
        /*00f6*/ 	.byte	0x06
	.zero		1


	//   ....[1]....
        /*00f8*/ 	.word	0x00000620
        /*00fc*/ 	.word	0x000000ff
        /*0100*/ 	.word	0x000000d8
        /*0104*/ 	.short	0x0100
        /*0106*/ 	.byte	0x06
	.zero		1


	//   ....[2]....
        /*0108*/ 	.word	0x00000630
        /*010c*/ 	.word	0x000000ff
        /*0110*/ 	.word	0x00000008
        /*0114*/ 	.short	0x0100
        /*0116*/ 	.byte	0x06
	.zero		1


	//   ....[3]....
        /*0118*/ 	.word	0x00000640
        /*011c*/ 	.word	0x000000ff
        /*0120*/ 	.word	0x000000e0
        /*0124*/ 	.short	0x0100
        /*0126*/ 	.byte	0x06
	.zero		1


	//   ....[4]....
        /*0128*/ 	.word	0x00000650
        /*012c*/ 	.word	0x000000ff
        /*0130*/ 	.word	0x00000010
        /*0134*/ 	.short	0x0100
        /*0136*/ 	.byte	0x06
	.zero		1


	//   ....[5]....
        /*0138*/ 	.word	0x00000660
        /*013c*/ 	.word	0x000000ff
        /*0140*/ 	.word	0x000000e8
        /*0144*/ 	.short	0x0100
        /*0146*/ 	.byte	0x06
	.zero		1


	//   ....[6]....
        /*0148*/ 	.word	0x00000670
        /*014c*/ 	.word	0x000000ff
        /*0150*/ 	.word	0x00000018
        /*0154*/ 	.short	0x0100
        /*0156*/ 	.byte	0x06
	.zero		1


	//   ....[7]....
        /*0158*/ 	.word	0x00000680
        /*015c*/ 	.word	0x000000ff
        /*0160*/ 	.word	0x000000f0
        /*0164*/ 	.short	0x0100
        /*0166*/ 	.byte	0x06
	.zero		1


	//   ....[8]....
        /*0168*/ 	.word	0x00000690
        /*016c*/ 	.word	0x000000ff
        /*0170*/ 	.word	0x00000020
        /*0174*/ 	.short	0x0100
        /*0176*/ 	.byte	0x06
	.zero		1


	//   ....[9]....
        /*0178*/ 	.word	0x000006a0
        /*017c*/ 	.word	0x000000ff
        /*0180*/ 	.word	0x000000f8
        /*0184*/ 	.short	0x0100
        /*0186*/ 	.byte	0x06
	.zero		1


	//   ....[10]....
        /*0188*/ 	.word	0x000006b0
        /*018c*/ 	.word	0x000000ff
        /*0190*/ 	.word	0x00000028
        /*0194*/ 	.short	0x0100
        /*0196*/ 	.byte	0x06
	.zero		1


	//   ....[11]....
        /*0198*/ 	.word	0x000006c0
        /*019c*/ 	.word	0x000000ff
        /*01a0*/ 	.word	0x00000100
        /*01a4*/ 	.short	0x0100
        /*01a6*/ 	.byte	0x06
	.zero		1


	//   ....[12]....
        /*01a8*/ 	.word	0x000006d0
        /*01ac*/ 	.word	0x000000ff
        /*01b0*/ 	.word	0x00000030
        /*01b4*/ 	.short	0x0100
        /*01b6*/ 	.byte	0x06
	.zero		1


	//   ....[13]....
        /*01b8*/ 	.word	0x000006e0
        /*01bc*/ 	.word	0x000000ff
        /*01c0*/ 	.word	0x00000108
        /*01c4*/ 	.short	0x0100
        /*01c6*/ 	.byte	0x06
	.zero		1


	//   ....[14]....
        /*01c8*/ 	.word	0x000006f0
        /*01cc*/ 	.word	0x000000ff
        /*01d0*/ 	.word	0x00000038
        /*01d4*/ 	.short	0x0100
        /*01d6*/ 	.byte	0x06
	.zero		1


	//   ....[15]....
        /*01d8*/ 	.word	0x00000700
        /*01dc*/ 	.word	0x000000ff
        /*01e0*/ 	.word	0x00000110
        /*01e4*/ 	.short	0x0100
        /*01e6*/ 	.byte	0x06
	.zero		1


	//   ....[16]....
        /*01e8*/ 	.word	0x00000710
        /*01ec*/ 	.word	0x000000ff
        /*01f0*/ 	.word	0x00000040
        /*01f4*/ 	.short	0x0100
        /*01f6*/ 	.byte	0x06
	.zero		1


	//   ....[17]....
        /*01f8*/ 	.word	0x00000720
        /*01fc*/ 	.word	0x000000ff
        /*0200*/ 	.word	0x00000118
        /*0204*/ 	.short	0x0100
        /*0206*/ 	.byte	0x06
	.zero		1


	//   ....[18]....
        /*0208*/ 	.word	0x00000730
        /*020c*/ 	.word	0x000000ff
        /*0210*/ 	.word	0x00000048
        /*0214*/ 	.short	0x0100
        /*0216*/ 	.byte	0x06
	.zero		1


	//   ....[19]....
        /*0218*/ 	.word	0x00000740
        /*021c*/ 	.word	0x000000ff
        /*0220*/ 	.word	0x00000120
        /*0224*/ 	.short	0x0100
        /*0226*/ 	.byte	0x06
	.zero		1


	//   ....[20]....
        /*0228*/ 	.word	0x00000750
        /*022c*/ 	.word	0x000000ff
        /*0230*/ 	.word	0x00000050
        /*0234*/ 	.short	0x0100
        /*0236*/ 	.byte	0x06
	.zero		1


	//   ....[21]....
        /*0238*/ 	.word	0x00000760
        /*023c*/ 	.word	0x000000ff
        /*0240*/ 	.word	0x00000128
        /*0244*/ 	.short	0x0100
        /*0246*/ 	.byte	0x06
	.zero		1


	//   ....[22]....
        /*0248*/ 	.word	0x00000770
        /*024c*/ 	.word	0x000000ff
        /*0250*/ 	.word	0x00000058
        /*0254*/ 	.short	0x0100
        /*0256*/ 	.byte	0x06
	.zero		1


	//   ....[23]....
        /*0258*/ 	.word	0x00000780
        /*025c*/ 	.word	0x000000ff
        /*0260*/ 	.word	0x00000130
        /*0264*/ 	.short	0x0100
        /*0266*/ 	.byte	0x06
	.zero		1


	//   ....[24]....
        /*0268*/ 	.word	0x00000790
        /*026c*/ 	.word	0x000000ff
        /*0270*/ 	.word	0x00000060
        /*0274*/ 	.short	0x0100
        /*0276*/ 	.byte	0x06
	.zero		1


	//   ....[25]....
        /*0278*/ 	.word	0x000007a0
        /*027c*/ 	.word	0x000000ff
        /*0280*/ 	.word	0x00000138
        /*0284*/ 	.short	0x0100
        /*0286*/ 	.byte	0x06
	.zero		1


	//   ....[26]....
        /*0288*/ 	.word	0x000007b0
        /*028c*/ 	.word	0x000000ff
        /*0290*/ 	.word	0x00000068
        /*0294*/ 	.short	0x0100
        /*0296*/ 	.byte	0x06
	.zero		1


	//   ....[27]....
        /*0298*/ 	.word	0x000007c0
        /*029c*/ 	.word	0x000000ff
        /*02a0*/ 	.word	0x00000140
        /*02a4*/ 	.short	0x0100
        /*02a6*/ 	.byte	0x06
	.zero		1


	//   ....[28]....
        /*02a8*/ 	.word	0x000007d0
        /*02ac*/ 	.word	0x000000ff
        /*02b0*/ 	.word	0x00000070
        /*02b4*/ 	.short	0x0100
        /*02b6*/ 	.byte	0x06
	.zero		1


	//   ....[29]....
        /*02b8*/ 	.word	0x000007e0
        /*02bc*/ 	.word	0x000000ff
        /*02c0*/ 	.word	0x00000148
        /*02c4*/ 	.short	0x0100
        /*02c6*/ 	.byte	0x06
	.zero		1


	//   ....[30]....
        /*02c8*/ 	.word	0x000007f0
        /*02cc*/ 	.word	0x000000ff
        /*02d0*/ 	.word	0x00000078
        /*02d4*/ 	.short	0x0100
        /*02d6*/ 	.byte	0x06
	.zero		1


	//   ....[31]....
        /*02d8*/ 	.word	0x00000800
        /*02dc*/ 	.word	0x000000ff
        /*02e0*/ 	.word	0x00000150
        /*02e4*/ 	.short	0x0100
        /*02e6*/ 	.byte	0x06
	.zero		1


	//   ....[32]....
        /*02e8*/ 	.word	0x00000810
        /*02ec*/ 	.word	0x000000ff
        /*02f0*/ 	.word	0x00000080
        /*02f4*/ 	.short	0x0100
        /*02f6*/ 	.byte	0x06
	.zero		1


	//   ....[33]....
        /*02f8*/ 	.word	0x00000820
        /*02fc*/ 	.word	0x000000ff
        /*0300*/ 	.word	0x00000158
        /*0304*/ 	.short	0x0100
        /*0306*/ 	.byte	0x06
	.zero		1


	//   ....[34]....
        /*0308*/ 	.word	0x00000830
        /*030c*/ 	.word	0x000000ff
        /*0310*/ 	.word	0x00000088
        /*0314*/ 	.short	0x0100
        /*0316*/ 	.byte	0x06
	.zero		1


	//   ....[35]....
        /*0318*/ 	.word	0x00000840
        /*031c*/ 	.word	0x000000ff
        /*0320*/ 	.word	0x00000160
        /*0324*/ 	.short	0x0100
        /*0326*/ 	.byte	0x06
	.zero		1


	//   ....[36]....
        /*0328*/ 	.word	0x00000850
        /*032c*/ 	.word	0x000000ff
        /*0330*/ 	.word	0x00000090
        /*0334*/ 	.short	0x0100
        /*0336*/ 	.byte	0x06
	.zero		1


	//   ....[37]....
        /*0338*/ 	.word	0x00000860
        /*033c*/ 	.word	0x000000ff
        /*0340*/ 	.word	0x00000168
        /*0344*/ 	.short	0x0100
        /*0346*/ 	.byte	0x06
	.zero		1


	//   ....[38]....
        /*0348*/ 	.word	0x00000870
        /*034c*/ 	.word	0x000000ff
        /*0350*/ 	.word	0x00000098
        /*0354*/ 	.short	0x0100
        /*0356*/ 	.byte	0x06
	.zero		1


	//   ....[39]....
        /*0358*/ 	.word	0x00000880
        /*035c*/ 	.word	0x000000ff
        /*0360*/ 	.word	0x00000170
        /*0364*/ 	.short	0x0100
        /*0366*/ 	.byte	0x06
	.zero		1


	//   ....[40]....
        /*0368*/ 	.word	0x00000890
        /*036c*/ 	.word	0x000000ff
        /*0370*/ 	.word	0x000000a0
        /*0374*/ 	.short	0x0100
        /*0376*/ 	.byte	0x06
	.zero		1


	//   ....[41]....
        /*0378*/ 	.word	0x000008a0
        /*037c*/ 	.word	0x000000ff
        /*0380*/ 	.word	0x00000178
        /*0384*/ 	.short	0x0100
        /*0386*/ 	.byte	0x06
	.zero		1


	//   ....[42]....
        /*0388*/ 	.word	0x000008b0
        /*038c*/ 	.word	0x000000ff
        /*0390*/ 	.word	0x000000a8
        /*0394*/ 	.short	0x0100
        /*0396*/ 	.byte	0x06
	.zero		1


	//   ....[43]....
        /*0398*/ 	.word	0x000008c0
        /*039c*/ 	.word	0x000000ff
        /*03a0*/ 	.word	0x00000180
        /*03a4*/ 	.short	0x0100
        /*03a6*/ 	.byte	0x06
	.zero		1


	//   ....[44]....
        /*03a8*/ 	.word	0x000008d0
        /*03ac*/ 	.word	0x000000ff
        /*03b0*/ 	.word	0x000000b0
        /*03b4*/ 	.short	0x0100
        /*03b6*/ 	.byte	0x06
	.zero		1


	//   ....[45]....
        /*03b8*/ 	.word	0x000008e0
        /*03bc*/ 	.word	0x000000ff
        /*03c0*/ 	.word	0x00000188
        /*03c4*/ 	.short	0x0100
        /*03c6*/ 	.byte	0x06
	.zero		1


	//   ....[46]....
        /*03c8*/ 	.word	0x000008f0
        /*03cc*/ 	.word	0x000000ff
        /*03d0*/ 	.word	0x000000b8
        /*03d4*/ 	.short	0x0100
        /*03d6*/ 	.byte	0x06
	.zero		1


	//   ....[47]....
        /*03d8*/ 	.word	0x00000900
        /*03dc*/ 	.word	0x000000ff
        /*03e0*/ 	.word	0x00000190
        /*03e4*/ 	.short	0x0100
        /*03e6*/ 	.byte	0x06
	.zero		1


	//   ....[48]....
        /*03e8*/ 	.word	0x00000910
        /*03ec*/ 	.word	0x000000ff
        /*03f0*/ 	.word	0x000000c0
        /*03f4*/ 	.short	0x0100
        /*03f6*/ 	.byte	0x06
	.zero		1


	//   ....[49]....
        /*03f8*/ 	.word	0x00000920
        /*03fc*/ 	.word	0x000000ff
        /*0400*/ 	.word	0x00000198
        /*0404*/ 	.short	0x0100
        /*0406*/ 	.byte	0x06
	.zero		1


	//   ....[50]....
        /*0408*/ 	.word	0x00000930
        /*040c*/ 	.word	0x000000ff
        /*0410*/ 	.word	0x000000c8
        /*0414*/ 	.short	0x0100
        /*0416*/ 	.byte	0x06
	.zero		1


	//   ....[51]....
        /*0418*/ 	.word	0x00000940
        /*041c*/ 	.word	0x000000ff
        /*0420*/ 	.word	0x000001a0
        /*0424*/ 	.short	0x0100
        /*0426*/ 	.byte	0x06
	.zero		1


	//   ....[52]....
        /*0428*/ 	.word	0x00000950
        /*042c*/ 	.word	0x000000ff
        /*0430*/ 	.word	0x000000d0
        /*0434*/ 	.short	0x0100
        /*0436*/ 	.byte	0x06
	.zero		1


	//   ....[53]....
        /*0438*/ 	.word	0x00000960
        /*043c*/ 	.word	0x000000ff
        /*0440*/ 	.word	0x000001a8
        /*0444*/ 	.short	0x0100
        /*0446*/ 	.byte	0x06
	.zero		1


	//   ....[54]....
        /*0448*/ 	.word	0x00000aa0
        /*044c*/ 	.word	0x000000ff
        /*0450*/ 	.word	0x000001b0
        /*0454*/ 	.short	0x0100
        /*0456*/ 	.byte	0x06
	.zero		1


	//   ....[55]....
        /*0458*/ 	.word	0x00000ab0
        /*045c*/ 	.word	0x000000ff
        /*0460*/ 	.word	0x000001b8
        /*0464*/ 	.short	0x0100
        /*0466*/ 	.byte	0x06
	.zero		1


	//   ....[56]....
        /*0468*/ 	.word	0x00000ba0
        /*046c*/ 	.word	0x000000ff
        /*0470*/ 	.word	0x000001c0
        /*0474*/ 	.short	0x0100
        /*0476*/ 	.byte	0x05
	.zero		1


	//   ....[57]....
        /*0478*/ 	.word	0x00000bb0
        /*047c*/ 	.word	0x000000ff
        /*0480*/ 	.word	0x000001c8
        /*0484*/ 	.short	0x0100
        /*0486*/ 	.byte	0x05
	.zero		1


	//   ....[58]....
        /*0488*/ 	.word	0x00000cf0
        /*048c*/ 	.word	0x000000ff
        /*0490*/ 	.word	0x000001d0
        /*0494*/ 	.short	0x0100
        /*0496*/ 	.byte	0x05
	.zero		1


	//   ....[59]....
        /*0498*/ 	.word	0x00000d00
        /*049c*/ 	.word	0x000000ff
        /*04a0*/ 	.word	0x000001e0
        /*04a4*/ 	.short	0x0100
        /*04a6*/ 	.byte	0x05
	.zero		1


	//   ....[60]....
        /*04a8*/ 	.word	0x00000d10
        /*04ac*/ 	.word	0x000000ff
        /*04b0*/ 	.word	0x000001d8
        /*04b4*/ 	.short	0x0100
        /*04b6*/ 	.byte	0x05
	.zero		1


	//   ....[61]....
        /*04b8*/ 	.word	0x00000d20
        /*04bc*/ 	.word	0x000000ff
        /*04c0*/ 	.word	0x000001e8
        /*04c4*/ 	.short	0x0100
        /*04c6*/ 	.byte	0x05
	.zero		1


	//   ....[62]....
        /*04c8*/ 	.word	0x00000e50
        /*04cc*/ 	.word	0x000000ff
        /*04d0*/ 	.word	0x000001f0
        /*04d4*/ 	.short	0x0100
        /*04d6*/ 	.byte	0x06
	.zero		1


	//   ....[63]....
        /*04d8*/ 	.word	0x00000e60
        /*04dc*/ 	.word	0x000000ff
        /*04e0*/ 	.word	0x00000210
        /*04e4*/ 	.short	0x0100
        /*04e6*/ 	.byte	0x06
	.zero		1


	//   ....[64]....
        /*04e8*/ 	.word	0x00000e70
        /*04ec*/ 	.word	0x000000ff
        /*04f0*/ 	.word	0x000001f8
        /*04f4*/ 	.short	0x0100
        /*04f6*/ 	.byte	0x06
	.zero		1


	//   ....[65]....
        /*04f8*/ 	.word	0x00000e80
        /*04fc*/ 	.word	0x000000ff
        /*0500*/ 	.word	0x00000218
        /*0504*/ 	.short	0x0100
        /*0506*/ 	.byte	0x06
	.zero		1


	//   ....[66]....
        /*0508*/ 	.word	0x00000e90
        /*050c*/ 	.word	0x000000ff
        /*0510*/ 	.word	0x00000200
        /*0514*/ 	.short	0x0100
        /*0516*/ 	.byte	0x06
	.zero		1


	//   ....[67]....
        /*0518*/ 	.word	0x00000ea0
        /*051c*/ 	.word	0x000000ff
        /*0520*/ 	.word	0x00000220
        /*0524*/ 	.short	0x0100
        /*0526*/ 	.byte	0x06
	.zero		1


	//   ....[68]....
        /*0528*/ 	.word	0x00000eb0
        /*052c*/ 	.word	0x000000ff
        /*0530*/ 	.word	0x00000208
        /*0534*/ 	.short	0x0100
        /*0536*/ 	.byte	0x06
	.zero		1


	//   ....[69]....
        /*0538*/ 	.word	0x00000ec0
        /*053c*/ 	.word	0x000000ff
        /*0540*/ 	.word	0x00000228
        /*0544*/ 	.short	0x0100
        /*0546*/ 	.byte	0x06
	.zero		1


	//   ....[70]....
        /*0548*/ 	.word	0x00000fb0
        /*054c*/ 	.word	0x000000ff
        /*0550*/ 	.word	0x00000230
        /*0554*/ 	.short	0x0100
        /*0556*/ 	.byte	0x05
	.zero		1


	//   ....[71]....
        /*0558*/ 	.word	0x00000fc0
        /*055c*/ 	.word	0x000000ff
        /*0560*/ 	.word	0x00000240
        /*0564*/ 	.short	0x0100
        /*0566*/ 	.byte	0x05
	.zero		1


	//   ....[72]....
        /*0568*/ 	.word	0x00000fd0
        /*056c*/ 	.word	0x000000ff
        /*0570*/ 	.word	0x00000238
        /*0574*/ 	.short	0x0100
        /*0576*/ 	.byte	0x05
	.zero		1


	//   ....[73]....
        /*0578*/ 	.word	0x00000fe0
        /*057c*/ 	.word	0x000000ff
        /*0580*/ 	.word	0x00000248
        /*0584*/ 	.short	0x0100
        /*0586*/ 	.byte	0x05
	.zero		1


	//   ....[74]....
        /*0588*/ 	.word	0x00001ca0
        /*058c*/ 	.word	0x00000000
        /*0590*/ 	.word	0x00000240
        /*0594*/ 	.short	0x010a
        /*0596*/ 	.byte	0xff
	.zero		1


	//   ....[75]....
        /*0598*/ 	.word	0x00001cd0
        /*059c*/ 	.word	0x00000000
        /*05a0*/ 	.word	0x00000230
        /*05a4*/ 	.short	0x0101
        /*05a6*/ 	.byte	0xff
	.zero		1


	//   ....[76]....
        /*05a8*/ 	.word	0x00001db0
        /*05ac*/ 	.word	0x000000ff
        /*05b0*/ 	.word	0x000000d8
        /*05b4*/ 	.short	0x010a
        /*05b6*/ 	.byte	0x04
	.zero		1


	//   ....[77]....
        /*05b8*/ 	.word	0x00001e30
        /*05bc*/ 	.word	0x000000ff
        /*05c0*/ 	.word	0x000000d8
        /*05c4*/ 	.short	0x010a
        /*05c6*/ 	.byte	0x21
	.zero		1


	//   ....[78]....
        /*05c8*/ 	.word	0x00001fc0
        /*05cc*/ 	.word	0x000000ff
        /*05d0*/ 	.word	0x000000d8
        /*05d4*/ 	.short	0x010a
        /*05d6*/ 	.byte	0x05
	.zero		1


	//   ....[79]....
        /*05d8*/ 	.word	0x00002100
        /*05dc*/ 	.word	0x000000ff
        /*05e0*/ 	.word	0x000001c8
        /*05e4*/ 	.short	0x0101
        /*05e6*/ 	.byte	0x1a
	.zero		1


	//   ....[80]....
        /*05e8*/ 	.word	0x00002120
        /*05ec*/ 	.word	0x000000ff
        /*05f0*/ 	.word	0x000000d8
        /*05f4*/ 	.short	0x010a
        /*05f6*/ 	.byte	0x04
	.zero		1


	//   ....[81]....
        /*05f8*/ 	.word	0x000021a0
        /*05fc*/ 	.word	0x000000ff
        /*0600*/ 	.word	0x000000d8
        /*0604*/ 	.short	0x010a
        /*0606*/ 	.byte	0x11
	.zero		1


	//   ....[82]....
        /*0608*/ 	.word	0x00002330
        /*060c*/ 	.word	0x000000ff
        /*0610*/ 	.word	0x000000d8
        /*0614*/ 	.short	0x010a
        /*0616*/ 	.byte	0x04
	.zero		1


	//   ....[83]....
        /*0618*/ 	.word	0x000024a0
        /*061c*/ 	.word	0x00000003
        /*0620*/ 	.word	0x000001d0
        /*0624*/ 	.short	0x010a
        /*0626*/ 	.byte	0xff
	.zero		1


	//   ....[84]....
        /*0628*/ 	.word	0x000025f0
        /*062c*/ 	.word	0x00000000
        /*0630*/ 	.word	0x00000000
        /*0634*/ 	.short	0x0101
        /*0636*/ 	.byte	0xff
	.zero		1


	//   ....[85]....
        /*0638*/ 	.word	0x00002b10
        /*063c*/ 	.word	0x000000ff
        /*0640*/ 	.word	0x00000000
        /*0644*/ 	.short	0x010a
        /*0646*/ 	.byte	0x04
	.zero		1


	//   ....[86]....
        /*0648*/ 	.word	0x00002ba0
        /*064c*/ 	.word	0x000000ff
        /*0650*/ 	.word	0x00000000
        /*0654*/ 	.short	0x010a
        /*0656*/ 	.byte	0x04
	.zero		1


	//   ....[87]....
        /*0658*/ 	.word	0x00002c30
        /*065c*/ 	.word	0x000000ff
        /*0660*/ 	.word	0x00000000
        /*0664*/ 	.short	0x010a
        /*0666*/ 	.byte	0x04
	.zero		1


	//   ....[88]....
        /*0668*/ 	.word	0x00002cc0
        /*066c*/ 	.word	0x000000ff
        /*0670*/ 	.word	0x00000000
        /*0674*/ 	.short	0x010a
        /*0676*/ 	.byte	0x04
	.zero		1


	//   ....[89]....
        /*0678*/ 	.word	0x00002d50
        /*067c*/ 	.word	0x000000ff
        /*0680*/ 	.word	0x00000000
        /*0684*/ 	.short	0x010a
        /*0686*/ 	.byte	0x04
	.zero		1


	//   ....[90]....
        /*0688*/ 	.word	0x00002de0
        /*068c*/ 	.word	0x000000ff
        /*0690*/ 	.word	0x00000000
        /*0694*/ 	.short	0x010a
        /*0696*/ 	.byte	0x04
	.zero		1


	//   ....[91]....
        /*0698*/ 	.word	0x00002e70
        /*069c*/ 	.word	0x000000ff
        /*06a0*/ 	.word	0x00000000
        /*06a4*/ 	.short	0x010a
        /*06a6*/ 	.byte	0x04
	.zero		1


	//   ....[92]....
        /*06a8*/ 	.word	0x00002f00
        /*06ac*/ 	.word	0x000000ff
        /*06b0*/ 	.word	0x00000000
        /*06b4*/ 	.short	0x010a
        /*06b6*/ 	.byte	0x04
	.zero		1


	//   ....[93]....
        /*06b8*/ 	.word	0x00002f90
        /*06bc*/ 	.word	0x000000ff
        /*06c0*/ 	.word	0x00000000
        /*06c4*/ 	.short	0x010a
        /*06c6*/ 	.byte	0x04
	.zero		1


	//   ....[94]....
        /*06c8*/ 	.word	0x00003020
        /*06cc*/ 	.word	0x000000ff
        /*06d0*/ 	.word	0x00000000
        /*06d4*/ 	.short	0x010a
        /*06d6*/ 	.byte	0x04
	.zero		1


	//   ....[95]....
        /*06d8*/ 	.word	0x000030b0
        /*06dc*/ 	.word	0x000000ff
        /*06e0*/ 	.word	0x00000000
        /*06e4*/ 	.short	0x010a
        /*06e6*/ 	.byte	0x04
	.zero		1


	//   ....[96]....
        /*06e8*/ 	.word	0x00003140
        /*06ec*/ 	.word	0x000000ff
        /*06f0*/ 	.word	0x00000000
        /*06f4*/ 	.short	0x010a
        /*06f6*/ 	.byte	0x04
	.zero		1


	//   ....[97]....
        /*06f8*/ 	.word	0x000031d0
        /*06fc*/ 	.word	0x000000ff
        /*0700*/ 	.word	0x00000000
        /*0704*/ 	.short	0x010a
        /*0706*/ 	.byte	0x04
	.zero		1


	//   ....[98]....
        /*0708*/ 	.word	0x00003260
        /*070c*/ 	.word	0x000000ff
        /*0710*/ 	.word	0x00000000
        /*0714*/ 	.short	0x010a
        /*0716*/ 	.byte	0x04
	.zero		1


	//   ....[99]....
        /*0718*/ 	.word	0x000032f0
        /*071c*/ 	.word	0x000000ff
        /*0720*/ 	.word	0x00000000
        /*0724*/ 	.short	0x010a
        /*0726*/ 	.byte	0x04
	.zero		1


	//   ....[100]....
        /*0728*/ 	.word	0x00003380
        /*072c*/ 	.word	0x000000ff
        /*0730*/ 	.word	0x00000000
        /*0734*/ 	.short	0x010a
        /*0736*/ 	.byte	0x04
	.zero		1


	//   ....[101]....
        /*0738*/ 	.word	0x00003410
        /*073c*/ 	.word	0x000000ff
        /*0740*/ 	.word	0x00000000
        /*0744*/ 	.short	0x010a
        /*0746*/ 	.byte	0x04
	.zero		1


	//   ....[102]....
        /*0748*/ 	.word	0x000034a0
        /*074c*/ 	.word	0x000000ff
        /*0750*/ 	.word	0x00000000
        /*0754*/ 	.short	0x010a
        /*0756*/ 	.byte	0x04
	.zero		1


	//   ....[103]....
        /*0758*/ 	.word	0x00003530
        /*075c*/ 	.word	0x000000ff
        /*0760*/ 	.word	0x00000000
        /*0764*/ 	.short	0x010a
        /*0766*/ 	.byte	0x04
	.zero		1


	//   ....[104]....
        /*0768*/ 	.word	0x000035c0
        /*076c*/ 	.word	0x000000ff
        /*0770*/ 	.word	0x00000000
        /*0774*/ 	.short	0x010a
        /*0776*/ 	.byte	0x04
	.zero		1


	//   ....[105]....
        /*0778*/ 	.word	0x00003650
        /*077c*/ 	.word	0x000000ff
        /*0780*/ 	.word	0x00000000
        /*0784*/ 	.short	0x010a
        /*0786*/ 	.byte	0x04
	.zero		1


	//   ....[106]....
        /*0788*/ 	.word	0x000036e0
        /*078c*/ 	.word	0x000000ff
        /*0790*/ 	.word	0x00000000
        /*0794*/ 	.short	0x010a
        /*0796*/ 	.byte	0x04
	.zero		1


	//   ....[107]....
        /*0798*/ 	.word	0x00003770
        /*079c*/ 	.word	0x000000ff
        /*07a0*/ 	.word	0x00000000
        /*07a4*/ 	.short	0x010a
        /*07a6*/ 	.byte	0x04
	.zero		1


	//   ....[108]....
        /*07a8*/ 	.word	0x00003800
        /*07ac*/ 	.word	0x000000ff
        /*07b0*/ 	.word	0x00000000
        /*07b4*/ 	.short	0x010a
        /*07b6*/ 	.byte	0x04
	.zero		1


	//   ....[109]....
        /*07b8*/ 	.word	0x00003890
        /*07bc*/ 	.word	0x000000ff
        /*07c0*/ 	.word	0x00000000
        /*07c4*/ 	.short	0x010a
        /*07c6*/ 	.byte	0x04
	.zero		1


	//   ....[110]....
        /*07c8*/ 	.word	0x00003920
        /*07cc*/ 	.word	0x000000ff
        /*07d0*/ 	.word	0x00000000
        /*07d4*/ 	.short	0x010a
        /*07d6*/ 	.byte	0x04
	.zero		1


	//   ....[111]....
        /*07d8*/ 	.word	0x000039c0
        /*07dc*/ 	.word	0x00000000
        /*07e0*/ 	.word	0x00000000
        /*07e4*/ 	.short	0x010a
        /*07e6*/ 	.byte	0xff
	.zero		1


	//   ....[112]....
        /*07e8*/ 	.word	0x00003ae0
        /*07ec*/ 	.word	0x00000002
        /*07f0*/ 	.word	0x00000230
        /*07f4*/ 	.short	0x010a
        /*07f6*/ 	.byte	0xff
	.zero		1


	//   ....[113]....
        /*07f8*/ 	.word	0x00003b50
        /*07fc*/ 	.word	0x00000002
        /*0800*/ 	.word	0x00000000
        /*0804*/ 	.short	0x0101
        /*0806*/ 	.byte	0xff
	.zero		1


	//   ....[114]....
        /*0808*/ 	.word	0x00003b70
        /*080c*/ 	.word	0x000000ff
        /*0810*/ 	.word	0x000001e0
        /*0814*/ 	.short	0x010a
        /*0816*/ 	.byte	0x05
	.zero		1


	//   ....[115]....
        /*0818*/ 	.word	0x00003c90
        /*081c*/ 	.word	0x00000002
        /*0820*/ 	.word	0x000001d0
        /*0824*/ 	.short	0x010a
        /*0826*/ 	.byte	0xff
	.zero		1


	//   ....[116]....
        /*0828*/ 	.word	0x00003d90
        /*082c*/ 	.word	0x00000002
        /*0830*/ 	.word	0x00000000
        /*0834*/ 	.short	0x0101
        /*0836*/ 	.byte	0xff
	.zero		1


	//   ....[117]....
        /*0838*/ 	.word	0x00003e20
        /*083c*/ 	.word	0x000000ff
        /*0840*/ 	.word	0x000001e0
        /*0844*/ 	.short	0x0106
        /*0846*/ 	.byte	0x05
	.zero		1


	//   ....[118]....
        /*0848*/ 	.word	0x00003e40
        /*084c*/ 	.word	0x000000ff
        /*0850*/ 	.word	0x000001e0
        /*0854*/ 	.short	0x010a
        /*0856*/ 	.byte	0x05
	.zero		1


	//   ....[119]....
        /*0858*/ 	.word	0x00003ed0
        /*085c*/ 	.word	0x000000ff
        /*0860*/ 	.word	0x000001e0
        /*0864*/ 	.short	0x0106
        /*0866*/ 	.byte	0x04
	.zero		1


	//   ....[120]....
        /*0868*/ 	.word	0x00003f10
        /*086c*/ 	.word	0x00000000
        /*0870*/ 	.word	0x000001e0
        /*0874*/ 	.short	0x010a
        /*0876*/ 	.byte	0xff
	.zero		1


	//   ....[121]....
        /*0878*/ 	.word	0x00004420
        /*087c*/ 	.word	0x00000000
        /*0880*/ 	.word	0x000001d0
        /*0884*/ 	.short	0x010a
        /*0886*/ 	.byte	0xff
	.zero		1


	//   ....[122]....
        /*0888*/ 	.word	0x00004520
        /*088c*/ 	.word	0x00000003
        /*0890*/ 	.word	0x00000000
        /*0894*/ 	.short	0x0101
        /*0896*/ 	.byte	0xff
	.zero		1


	//   ....[123]....
        /*0898*/ 	.word	0x00004530
        /*089c*/ 	.word	0x000000ff
        /*08a0*/ 	.word	0x00000000
        /*08a4*/ 	.short	0x010a
        /*08a6*/ 	.byte	0x04
	.zero		1


	//   ....[124]....
        /*08a8*/ 	.word	0x000045b0
        /*08ac*/ 	.word	0x000000ff
        /*08b0*/ 	.word	0x00000210
        /*08b4*/ 	.short	0x010a
        /*08b6*/ 	.byte	0x08
	.zero		1


	//   ....[125]....
        /*08b8*/ 	.word	0x00004690
        /*08bc*/ 	.word	0x000000ff
        /*08c0*/ 	.word	0x00000000
        /*08c4*/ 	.short	0x010a
        /*08c6*/ 	.byte	0x07
	.zero		1


	//   ....[126]....
        /*08c8*/ 	.word	0x000047d0
        /*08cc*/ 	.word	0x000000ff
        /*08d0*/ 	.word	0x00000000
        /*08d4*/ 	.short	0x010a
        /*08d6*/ 	.byte	0x04
	.zero		1


	//   ....[127]....
        /*08d8*/ 	.word	0x000049c0
        /*08dc*/ 	.word	0x000000ff
        /*08e0*/ 	.word	0x00000000
        /*08e4*/ 	.short	0x010a
        /*08e6*/ 	.byte	0x05
	.zero		1


	//   ....[128]....
        /*08e8*/ 	.word	0x00004a50
        /*08ec*/ 	.word	0x000000ff
        /*08f0*/ 	.word	0x00000000
        /*08f4*/ 	.short	0x010a
        /*08f6*/ 	.byte	0x05
	.zero		1


	//   ....[129]....
        /*08f8*/ 	.word	0x00004ae0
        /*08fc*/ 	.word	0x000000ff
        /*0900*/ 	.word	0x00000000
        /*0904*/ 	.short	0x010a
        /*0906*/ 	.byte	0x05
	.zero		1


	//   ....[130]....
        /*0908*/ 	.word	0x00004b70
        /*090c*/ 	.word	0x000000ff
        /*0910*/ 	.word	0x00000000
        /*0914*/ 	.short	0x010a
        /*0916*/ 	.byte	0x07
	.zero		1


	//   ....[131]....
        /*0918*/ 	.word	0x00005000
        /*091c*/ 	.word	0x00000007
        /*0920*/ 	.word	0x000001d0
        /*0924*/ 	.short	0x010a
        /*0926*/ 	.byte	0xff
	.zero		1


	//   ....[132]....
        /*0928*/ 	.word	0x00005170
        /*092c*/ 	.word	0x00000000
        /*0930*/ 	.word	0x00000000
        /*0934*/ 	.short	0x0101
        /*0936*/ 	.byte	0xff
	.zero		1


	//   ....[133]....
        /*0938*/ 	.word	0x00005580
        /*093c*/ 	.word	0x000000ff
        /*0940*/ 	.word	0x000001c8
        /*0944*/ 	.short	0x010a
        /*0946*/ 	.byte	0x13
	.zero		1


	//   ....[134]....
        /*0948*/ 	.word	0x000056f0
        /*094c*/ 	.word	0x000000ff
        /*0950*/ 	.word	0x000001b8
        /*0954*/ 	.short	0x010a
        /*0956*/ 	.byte	0x13
	.zero		1


	//   ....[135]....
        /*0958*/ 	.word	0x00005900
        /*095c*/ 	.word	0x000000ff
        /*0960*/ 	.word	0x000001b0
        /*0964*/ 	.short	0x010b
        /*0966*/ 	.byte	0x13
	.zero		1


	//   ....[136]....
        /*0968*/ 	.word	0x00005910
        /*096c*/ 	.word	0x000000ff
        /*0970*/ 	.word	0x00000000
        /*0974*/ 	.short	0x0101
        /*0976*/ 	.byte	0x36
	.zero		1


	//   ....[137]....
        /*0978*/ 	.word	0x00005950
        /*097c*/ 	.word	0x00000000
        /*0980*/ 	.word	0x000001b8
        /*0984*/ 	.short	0x010a
        /*0986*/ 	.byte	0xff
	.zero		1


	//   ....[138]....
        /*0988*/ 	.word	0x00005c90
        /*098c*/ 	.word	0x00000003
        /*0990*/ 	.word	0x000001d0
        /*0994*/ 	.short	0x010a
        /*0996*/ 	.byte	0xff
	.zero		1


	//   ....[139]....
        /*0998*/ 	.word	0x00005e10
        /*099c*/ 	.word	0x00000000
        /*09a0*/ 	.word	0x00000000
        /*09a4*/ 	.short	0x0101
        /*09a6*/ 	.byte	0xff
	.zero		1


	//   ....[140]....
        /*09a8*/ 	.word	0x000067c0
        /*09ac*/ 	.word	0x000000ff
        /*09b0*/ 	.word	0x000001b0
        /*09b4*/ 	.short	0x010a
        /*09b6*/ 	.byte	0x39
	.zero		1


	//   ....[141]....
        /*09b8*/ 	.word	0x000067d0
        /*09bc*/ 	.word	0x00000016
        /*09c0*/ 	.word	0x000001f0
        /*09c4*/ 	.short	0x010a
        /*09c6*/ 	.byte	0xff
	.zero		1


	//   ....[142]....
        /*09c8*/ 	.word	0x00006980
        /*09cc*/ 	.word	0x000000ff
        /*09d0*/ 	.word	0x000001b0
        /*09d4*/ 	.short	0x010a
        /*09d6*/ 	.byte	0x39
	.zero		1


	//   ....[143]....
        /*09d8*/ 	.word	0x00006a60
        /*09dc*/ 	.word	0x000000ff
        /*09e0*/ 	.word	0x00000000
        /*09e4*/ 	.short	0x0101
        /*09e6*/ 	.byte	0x04
	.zero		1


	//   ....[144]....
        /*09e8*/ 	.word	0x00006ac0
        /*09ec*/ 	.word	0x00000016
        /*09f0*/ 	.word	0x000001f0
        /*09f4*/ 	.short	0x010a
        /*09f6*/ 	.byte	0xff
	.zero		1


	//   ....[145]....
        /*09f8*/ 	.word	0x00006e30
        /*09fc*/ 	.word	0x000000ff
        /*0a00*/ 	.word	0x00000000
        /*0a04*/ 	.short	0x0101
        /*0a06*/ 	.byte	0x05
	.zero		1


	//   ....[146]....
        /*0a08*/ 	.word	0x00007710
        /*0a0c*/ 	.word	0x00000000
        /*0a10*/ 	.word	0x00000240
        /*0a14*/ 	.short	0x010a
        /*0a16*/ 	.byte	0xff
	.zero		1


	//   ....[147]....
        /*0a18*/ 	.word	0x00007770
        /*0a1c*/ 	.word	0x00000000
        /*0a20*/ 	.word	0x000000d8
        /*0a24*/ 	.short	0x010a
        /*0a26*/ 	.byte	0xff
	.zero		1


	//   ....[148]....
        /*0a28*/ 	.word	0x000077d0
        /*0a2c*/ 	.word	0x00000000
        /*0a30*/ 	.word	0x000000d8
        /*0a34*/ 	.short	0x010a
        /*0a36*/ 	.byte	0xff
	.zero		1


	//   ....[149]....
        /*0a38*/ 	.word	0x00007820
        /*0a3c*/ 	.word	0x00000003
        /*0a40*/ 	.word	0x000001d0
        /*0a44*/ 	.short	0x010a
        /*0a46*/ 	.byte	0xff
	.zero		1


	//   ....[150]....
        /*0a48*/ 	.word	0x00007880
        /*0a4c*/ 	.word	0x00000000
        /*0a50*/ 	.word	0x00000000
        /*0a54*/ 	.short	0x010a
        /*0a56*/ 	.byte	0xff
	.zero		1


	//   ....[151]....
        /*0a58*/ 	.word	0x000078e0
        /*0a5c*/ 	.word	0x00000000
        /*0a60*/ 	.word	0x00000000
        /*0a64*/ 	.short	0x010a
        /*0a66*/ 	.byte	0xff
	.zero		1


	//   ....[152]....
        /*0a68*/ 	.word	0x00007940
        /*0a6c*/ 	.word	0x00000000
        /*0a70*/ 	.word	0x00000000
        /*0a74*/ 	.short	0x010a
        /*0a76*/ 	.byte	0xff
	.zero		1


	//   ....[153]....
        /*0a78*/ 	.word	0x000079a0
        /*0a7c*/ 	.word	0x00000000
        /*0a80*/ 	.word	0x00000000
        /*0a84*/ 	.short	0x010a
        /*0a86*/ 	.byte	0xff
	.zero		1


	//   ....[154]....
        /*0a88*/ 	.word	0x00007a00
        /*0a8c*/ 	.word	0x00000000
        /*0a90*/ 	.word	0x00000000
        /*0a94*/ 	.short	0x010a
        /*0a96*/ 	.byte	0xff
	.zero		1


	//   ....[155]....
        /*0a98*/ 	.word	0x00007a60
        /*0a9c*/ 	.word	0x00000000
        /*0aa0*/ 	.word	0x00000000
        /*0aa4*/ 	.short	0x010a
        /*0aa6*/ 	.byte	0xff
	.zero		1


	//   ....[156]....
        /*0aa8*/ 	.word	0x00007ac0
        /*0aac*/ 	.word	0x00000000
        /*0ab0*/ 	.word	0x00000000
        /*0ab4*/ 	.short	0x010a
        /*0ab6*/ 	.byte	0xff
	.zero		1


	//   ....[157]....
        /*0ab8*/ 	.word	0x00007b20
        /*0abc*/ 	.word	0x00000000
        /*0ac0*/ 	.word	0x00000000
        /*0ac4*/ 	.short	0x010a
        /*0ac6*/ 	.byte	0xff
	.zero		1


	//   ....[158]....
        /*0ac8*/ 	.word	0x00007b80
        /*0acc*/ 	.word	0x00000000
        /*0ad0*/ 	.word	0x00000000
        /*0ad4*/ 	.short	0x010a
        /*0ad6*/ 	.byte	0xff
	.zero		1


	//   ....[159]....
        /*0ad8*/ 	.word	0x00007be0
        /*0adc*/ 	.word	0x00000000
        /*0ae0*/ 	.word	0x00000000
        /*0ae4*/ 	.short	0x010a
        /*0ae6*/ 	.byte	0xff
	.zero		1


	//   ....[160]....
        /*0ae8*/ 	.word	0x00007c40
        /*0aec*/ 	.word	0x00000000
        /*0af0*/ 	.word	0x00000000
        /*0af4*/ 	.short	0x010a
        /*0af6*/ 	.byte	0xff
	.zero		1


	//   ....[161]....
        /*0af8*/ 	.word	0x00007ca0
        /*0afc*/ 	.word	0x00000000
        /*0b00*/ 	.word	0x00000000
        /*0b04*/ 	.short	0x010a
        /*0b06*/ 	.byte	0xff
	.zero		1


	//   ....[162]....
        /*0b08*/ 	.word	0x00007d00
        /*0b0c*/ 	.word	0x00000000
        /*0b10*/ 	.word	0x00000000
        /*0b14*/ 	.short	0x010a
        /*0b16*/ 	.byte	0xff
	.zero		1


	//   ....[163]....
        /*0b18*/ 	.word	0x00007d60
        /*0b1c*/ 	.word	0x00000000
        /*0b20*/ 	.word	0x00000000
        /*0b24*/ 	.short	0x010a
        /*0b26*/ 	.byte	0xff
	.zero		1


	//   ....[164]....
        /*0b28*/ 	.word	0x00007dc0
        /*0b2c*/ 	.word	0x00000000
        /*0b30*/ 	.word	0x00000000
        /*0b34*/ 	.short	0x010a
        /*0b36*/ 	.byte	0xff
	.zero		1


	//   ....[165]....
        /*0b38*/ 	.word	0x00007e20
        /*0b3c*/ 	.word	0x00000000
        /*0b40*/ 	.word	0x00000000
        /*0b44*/ 	.short	0x010a
        /*0b46*/ 	.byte	0xff
	.zero		1


	//   ....[166]....
        /*0b48*/ 	.word	0x00007e80
        /*0b4c*/ 	.word	0x00000000
        /*0b50*/ 	.word	0x00000000
        /*0b54*/ 	.short	0x010a
        /*0b56*/ 	.byte	0xff
	.zero		1


	//   ....[167]....
        /*0b58*/ 	.word	0x00007ee0
        /*0b5c*/ 	.word	0x00000000
        /*0b60*/ 	.word	0x00000000
        /*0b64*/ 	.short	0x010a
        /*0b66*/ 	.byte	0xff
	.zero		1


	//   ....[168]....
        /*0b68*/ 	.word	0x00007f40
        /*0b6c*/ 	.word	0x00000000
        /*0b70*/ 	.word	0x00000000
        /*0b74*/ 	.short	0x010a
        /*0b76*/ 	.byte	0xff
	.zero		1


	//   ....[169]....
        /*0b78*/ 	.word	0x00007fa0
        /*0b7c*/ 	.word	0x00000000
        /*0b80*/ 	.word	0x00000000
        /*0b84*/ 	.short	0x010a
        /*0b86*/ 	.byte	0xff
	.zero		1


	//   ....[170]....
        /*0b88*/ 	.word	0x00008000
        /*0b8c*/ 	.word	0x00000000
        /*0b90*/ 	.word	0x00000000
        /*0b94*/ 	.short	0x010a
        /*0b96*/ 	.byte	0xff
	.zero		1


	//   ....[171]....
        /*0b98*/ 	.word	0x00008060
        /*0b9c*/ 	.word	0x00000000
        /*0ba0*/ 	.word	0x00000000
        /*0ba4*/ 	.short	0x010a
        /*0ba6*/ 	.byte	0xff
	.zero		1


	//   ....[172]....
        /*0ba8*/ 	.word	0x000080c0
        /*0bac*/ 	.word	0x00000000
        /*0bb0*/ 	.word	0x00000000
        /*0bb4*/ 	.short	0x010a
        /*0bb6*/ 	.byte	0xff
	.zero		1


	//   ....[173]....
        /*0bb8*/ 	.word	0x00008120
        /*0bbc*/ 	.word	0x00000000
        /*0bc0*/ 	.word	0x00000000
        /*0bc4*/ 	.short	0x010a
        /*0bc6*/ 	.byte	0xff
	.zero		1


	//   ....[174]....
        /*0bc8*/ 	.word	0x00008180
        /*0bcc*/ 	.word	0x00000000
        /*0bd0*/ 	.word	0x00000000
        /*0bd4*/ 	.short	0x010a
        /*0bd6*/ 	.byte	0xff
	.zero		1


	//   ....[175]....
        /*0bd8*/ 	.word	0x000081e0
        /*0bdc*/ 	.word	0x00000000
        /*0be0*/ 	.word	0x00000000
        /*0be4*/ 	.short	0x010a
        /*0be6*/ 	.byte	0xff
	.zero		1


	//   ....[176]....
        /*0be8*/ 	.word	0x00008230
        /*0bec*/ 	.word	0x00000002
        /*0bf0*/ 	.word	0x00000230
        /*0bf4*/ 	.short	0x010a
        /*0bf6*/ 	.byte	0xff
	.zero		1


	//   ....[177]....
        /*0bf8*/ 	.word	0x00008290
        /*0bfc*/ 	.word	0x00000002
        /*0c00*/ 	.word	0x000001e0
        /*0c04*/ 	.short	0x010a
        /*0c06*/ 	.byte	0xff
	.zero		1


	//   ....[178]....
        /*0c08*/ 	.word	0x000082e0
        /*0c0c*/ 	.word	0x00000002
        /*0c10*/ 	.word	0x000001d0
        /*0c14*/ 	.short	0x010a
        /*0c16*/ 	.byte	0xff
	.zero		1


	//   ....[179]....
        /*0c18*/ 	.word	0x00008340
        /*0c1c*/ 	.word	0x00000000
        /*0c20*/ 	.word	0x000001e0
        /*0c24*/ 	.short	0x010a
        /*0c26*/ 	.byte	0xff
	.zero		1


	//   ....[180]....
        /*0c28*/ 	.word	0x00008390
        /*0c2c*/ 	.word	0x00000000
        /*0c30*/ 	.word	0x000001d0
        /*0c34*/ 	.short	0x010a
        /*0c36*/ 	.byte	0xff
	.zero		1


	//   ....[181]....
        /*0c38*/ 	.word	0x000083f0
        /*0c3c*/ 	.word	0x00000002
        /*0c40*/ 	.word	0x00000210
        /*0c44*/ 	.short	0x010a
        /*0c46*/ 	.byte	0xff
	.zero		1


	//   ....[182]....
        /*0c48*/ 	.word	0x00008450
        /*0c4c*/ 	.word	0x00000000
        /*0c50*/ 	.word	0x00000000
        /*0c54*/ 	.short	0x010a
        /*0c56*/ 	.byte	0xff
	.zero		1


	//   ....[183]....
        /*0c58*/ 	.word	0x000084b0
        /*0c5c*/ 	.word	0x00000000
        /*0c60*/ 	.word	0x00000000
        /*0c64*/ 	.short	0x010a
        /*0c66*/ 	.byte	0xff
	.zero		1


	//   ....[184]....
        /*0c68*/ 	.word	0x00008510
        /*0c6c*/ 	.word	0x00000000
        /*0c70*/ 	.word	0x00000000
        /*0c74*/ 	.short	0x010a
        /*0c76*/ 	.byte	0xff
	.zero		1


	//   ....[185]....
        /*0c78*/ 	.word	0x00008570
        /*0c7c*/ 	.word	0x00000000
        /*0c80*/ 	.word	0x00000000
        /*0c84*/ 	.short	0x010a
        /*0c86*/ 	.byte	0xff
	.zero		1


	//   ....[186]....
        /*0c88*/ 	.word	0x000085d0
        /*0c8c*/ 	.word	0x00000000
        /*0c90*/ 	.word	0x00000000
        /*0c94*/ 	.short	0x010a
        /*0c96*/ 	.byte	0xff
	.zero		1


	//   ....[187]....
        /*0c98*/ 	.word	0x00008620
        /*0c9c*/ 	.word	0x00000007
        /*0ca0*/ 	.word	0x000001d0
        /*0ca4*/ 	.short	0x010a
        /*0ca6*/ 	.byte	0xff
	.zero		1


	//   ....[188]....
        /*0ca8*/ 	.word	0x00008680
        /*0cac*/ 	.word	0x00000000
        /*0cb0*/ 	.word	0x000001c8
        /*0cb4*/ 	.short	0x010a
        /*0cb6*/ 	.byte	0xff
	.zero		1


	//   ....[189]....
        /*0cb8*/ 	.word	0x000086e0
        /*0cbc*/ 	.word	0x00000000
        /*0cc0*/ 	.word	0x000001b8
        /*0cc4*/ 	.short	0x010a
        /*0cc6*/ 	.byte	0xff
	.zero		1


	//   ....[190]....
        /*0cc8*/ 	.word	0x00008730
        /*0ccc*/ 	.word	0x00000003
        /*0cd0*/ 	.word	0x000001d0
        /*0cd4*/ 	.short	0x010a
        /*0cd6*/ 	.byte	0xff
	.zero		1


	//   ....[191]....
        /*0cd8*/ 	.word	0x00008790
        /*0cdc*/ 	.word	0x00000000
        /*0ce0*/ 	.word	0x000001b0
        /*0ce4*/ 	.short	0x010a
        /*0ce6*/ 	.byte	0xff
	.zero		1


	//   ....[192]....
        /*0ce8*/ 	.word	0x000087e0
        /*0cec*/ 	.word	0x00000016
        /*0cf0*/ 	.word	0x000001f0
        /*0cf4*/ 	.short	0x010a
        /*0cf6*/ 	.byte	0xff
	.zero		1


	//----- nvinfo : EIATTR_NUM_MBARRIERS
	.align		4
.L_47:
        /*0cf8*/ 	.byte	0x03, 0x38
        /*0cfa*/ 	.short	0x004a


	//----- nvinfo : EIATTR_EXIT_INSTR_OFFSETS
	.align		4
        /*0cfc*/ 	.byte	0x04, 0x1c
        /*0cfe*/ 	.short	(.L_49 - .L_48)


	//   ....[0]....
.L_48:
        /*0d00*/ 	.word	0x000039f0


	//   ....[1]....
        /*0d04*/ 	.word	0x00003ee0


	//   ....[2]....
        /*0d08*/ 	.word	0x00003f40


	//   ....[3]....
        /*0d0c*/ 	.word	0x00004dd0


	//   ....[4]....
        /*0d10*/ 	.word	0x00005980


	//   ....[5]....
        /*0d14*/ 	.word	0x000059c0


	//   ....[6]....
        /*0d18*/ 	.word	0x00007700


	//----- nvinfo : EIATTR_MAX_THREADS
	.align		4
.L_49:
        /*0d1c*/ 	.byte	0x04, 0x05
        /*0d1e*/ 	.short	(.L_51 - .L_50)
.L_50:
        /*0d20*/ 	.word	0x00000100
        /*0d24*/ 	.word	0x00000001
        /*0d28*/ 	.word	0x00000001


	//----- nvinfo : EIATTR_CRS_STACK_SIZE
	.align		4
.L_51:
        /*0d2c*/ 	.byte	0x04, 0x1e
        /*0d2e*/ 	.short	(.L_53 - .L_52)
.L_52:
        /*0d30*/ 	.word	0x00000000


	//----- nvinfo : EIATTR_CBANK_PARAM_SIZE
	.align		4
.L_53:
        /*0d34*/ 	.byte	0x03, 0x19
        /*0d36*/ 	.short	0x0800


	//----- nvinfo : EIATTR_PARAM_CBANK
	.align		4
        /*0d38*/ 	.byte	0x04, 0x0a
        /*0d3a*/ 	.short	(.L_55 - .L_54)
	.align		4
.L_54:
        /*0d3c*/ 	.word	index@(.nv.constant0._ZN7cutlass13device_kernelINS_4gemm6kernel13GemmUniversalIN4cute5tupleIJiiiiEEENS1_10collective13CollectiveMmaINS1_35MainloopSm100TmaUmmaWarpSpecializedILi27ELi2ELi4ENS5_IJNS4_1CILi2EEENSA_ILi4EEENSA_ILi1EEEEEEEENS5_IJNSA_ILi64EEESG_SG_EEENS_12float_e4m3_tENS5_IJlSD_lEEESI_SJ_NS4_8TiledMMAINS4_8MMA_AtomIJNS4_10MMA_TraitsINS4_19SM100_MMA_F8F6F4_SSEJSI_SI_fSG_SG_NS4_17integral_constantINS4_4UMMA5MajorELSQ_0EEESR_NSO_INSP_7ScaleInELSS_0EEEST_EEEEEENS4_6LayoutINS5_IJSD_SD_SD_EEENS5_IJNSA_ILi0EEESY_SY_EEEEENS5_IJNS4_10UnderscoreES11_S11_EEEEENS4_23SM90_TMA_LOAD_MULTICASTENS4_14ComposedLayoutINS4_7SwizzleILi2ELi4ELi3EEENS4_18smem_ptr_flag_bitsILi8EEENSW_INS5_IJNSA_ILi8EEESG_EEENS5_IJSG_SD_EEEEEEEvNS4_8identityES14_S1E_vS1F_EENS_8epilogue10collective18CollectiveEpilogueINS1H_23Sm100TmaWarpSpecializedILi1ELi1ELi32ELb0ELb0EEEJSH_NS5_IJNSW_ISG_SD_EES1M_EEESI_SJ_SI_SJ_NS1H_6fusion15FusionCallbacksIS1L_NS1O_17LinearCombinationISI_fSI_fLNS_15FloatRoundStyleE2EEESH_S1N_JEEENS4_5SM1004TMEM4LOAD26SM100_TMEM_LOAD_16dp32b32xENS4_13SM90_TMA_LOADES1E_NS4_39AutoVectorizingCopyWithAssumedAlignmentILi128EEENS4_14SM90_TMA_STOREES1E_S20_S20_EEEvvEEEEvNT_6ParamsE)
        /*0d40*/ 	.short	0x0380
        /*0d42*/ 	.short	0x0800


	//----- nvinfo : EIATTR_SW_WAR
	.align		4
.L_55:
        /*0d44*/ 	.byte	0x04, 0x36
        /*0d46*/ 	.short	(.L_57 - .L_56)
.L_56:
        /*0d48*/ 	.word	0x00000008
.L_57:


//--------------------- .nv.callgraph             --------------------------
	.section	.nv.callgraph,"",@"SHT_CUDA_CALLGRAPH"
	.align	4
	.sectionentsize	8
	.align		4
        /*0000*/ 	.word	0x00000000
	.align		4
        /*0004*/ 	.word	0xffffffff
	.align		4
        /*0008*/ 	.word	index@(_ZN7cutlass13device_kernelINS_4gemm6kernel13GemmUniversalIN4cute5tupleIJiiiiEEENS1_10collective13CollectiveMmaINS1_35MainloopSm100TmaUmmaWarpSpecializedILi27ELi2ELi4ENS5_IJNS4_1CILi2EEENSA_ILi4EEENSA_ILi1EEEEEEEENS5_IJNSA_ILi64EEESG_SG_EEENS_12float_e4m3_tENS5_IJlSD_lEEESI_SJ_NS4_8TiledMMAINS4_8MMA_AtomIJNS4_10MMA_TraitsINS4_19SM100_MMA_F8F6F4_SSEJSI_SI_fSG_SG_NS4_17integral_constantINS4_4UMMA5MajorELSQ_0EEESR_NSO_INSP_7ScaleInELSS_0EEEST_EEEEEENS4_6LayoutINS5_IJSD_SD_SD_EEENS5_IJNSA_ILi0EEESY_SY_EEEEENS5_IJNS4_10UnderscoreES11_S11_EEEEENS4_23SM90_TMA_LOAD_MULTICASTENS4_14ComposedLayoutINS4_7SwizzleILi2ELi4ELi3EEENS4_18smem_ptr_flag_bitsILi8EEENSW_INS5_IJNSA_ILi8EEESG_EEENS5_IJSG_SD_EEEEEEEvNS4_8identityES14_S1E_vS1F_EENS_8epilogue10collective18CollectiveEpilogueINS1H_23Sm100TmaWarpSpecializedILi1ELi1ELi32ELb0ELb0EEEJSH_NS5_IJNSW_ISG_SD_EES1M_EEESI_SJ_SI_SJ_NS1H_6fusion15FusionCallbacksIS1L_NS1O_17LinearCombinationISI_fSI_fLNS_15FloatRoundStyleE2EEESH_S1N_JEEENS4_5SM1004TMEM4LOAD26SM100_TMEM_LOAD_16dp32b32xENS4_13SM90_TMA_LOADES1E_NS4_39AutoVectorizingCopyWithAssumedAlignmentILi128EEENS4_14SM90_TMA_STOREES1E_S20_S20_EEEvvEEEEvNT_6ParamsE)
	.align		4
        /*000c*/ 	.word	index@(__assertfail)
	.align		4
        /*0010*/ 	.word	0x00000000
	.align		4
        /*0014*/ 	.word	0xfffffffe
	.align		4
        /*0018*/ 	.word	0x00000000
	.align		4
        /*001c*/ 	.word	0xfffffffd
	.align		4
        /*0020*/ 	.word	0x00000000
	.align		4
        /*0024*/ 	.word	0xfffffffc


//--------------------- .nv.constant4             --------------------------
	.section	.nv.constant4,"a",@progbits
	.align	8
	.align		8
.nv.constant4:
        /*0000*/ 	.dword	__assertfail
	.align		8
        /*0008*/ 	.dword	__unnamed_1
	.align		8
        /*0010*/ 	.dword	__unnamed_2
	.align		8
        /*0018*/ 	.dword	_ZN40_INTERNAL_ed25a2b2_4_k_cu_722e9b5a_310874cuda3std3__45__cpo5beginE
	.align		8
        /*0020*/ 	.dword	_ZN40_INTERNAL_ed25a2b2_4_k_cu_722e9b5a_310874cuda3std3__45__cpo3endE
	.align		8
        /*0028*/ 	.dword	_ZN40_INTERNAL_ed25a2b2_4_k_cu_722e9b5a_310874cuda3std3__45__cpo6cbeginE
	.align		8
        /*0030*/ 	.dword	_ZN40_INTERNAL_ed25a2b2_4_k_cu_722e9b5a_310874cuda3std3__45__cpo4cendE
	.align		8
        /*0038*/ 	.dword	_ZN40_INTERNAL_ed25a2b2_4_k_cu_722e9b5a_310874cuda3std3__442_GLOBAL__N__ed25a2b2_4_k_cu_722e9b5a_310876ignoreE
	.align		8
        /*0040*/ 	.dword	_ZN40_INTERNAL_ed25a2b2_4_k_cu_722e9b5a_310874cuda3std3__419piecewise_constructE
	.align		8
        /*0048*/ 	.dword	_ZN40_INTERNAL_ed25a2b2_4_k_cu_722e9b5a_310874cuda3std3__48in_placeE
	.align		8
        /*0050*/ 	.dword	_ZN40_INTERNAL_ed25a2b2_4_k_cu_722e9b5a_310874cuda3std6ranges3__45__cpo4swapE
	.align		8
        /*0058*/ 	.dword	_ZN40_INTERNAL_ed25a2b2_4_k_cu_722e9b5a_310874cuda3std6ranges3__45__cpo9iter_moveE
	.align		8
        /*0060*/ 	.dword	_ZN40_INTERNAL_ed25a2b2_4_k_cu_722e9b5a_310874cute7productE
	.align		8
        /*0068*/ 	.dword	_ZN40_INTERNAL_ed25a2b2_4_k_cu_722e9b5a_310874cute1_E
	.align		8
        /*0070*/ 	.dword	$str$25
	.align		8
        /*0078*/ 	.dword	$str$26
	.align		8
        /*0080*/ 	.dword	$str$27
	.align		8
        /*0088*/ 	.dword	$str$28


//--------------------- .text._ZN7cutlass13device_kernelINS_4gemm6kernel13GemmUniversalIN4cute5tupleIJiiiiEEENS1_10collective13CollectiveMmaINS1_35MainloopSm100TmaUmmaWarpSpecializedILi27ELi2ELi4ENS5_IJNS4_1CILi2EEENSA_ILi4EEENSA_ILi1EEEEEEEENS5_IJNSA_ILi64EEESG_SG_EEENS_12float_e4m3_tENS5_IJlSD_lEEESI_SJ_NS4_8TiledMMAINS4_8MMA_AtomIJNS4_10MMA_TraitsINS4_19SM100_MMA_F8F6F4_SSEJSI_SI_fSG_SG_NS4_17integral_constantINS4_4UMMA5MajorELSQ_0EEESR_NSO_INSP_7ScaleInELSS_0EEEST_EEEEEENS4_6LayoutINS5_IJSD_SD_SD_EEENS5_IJNSA_ILi0EEESY_SY_EEEEENS5_IJNS4_10UnderscoreES11_S11_EEEEENS4_23SM90_TMA_LOAD_MULTICASTENS4_14ComposedLayoutINS4_7SwizzleILi2ELi4ELi3EEENS4_18smem_ptr_flag_bitsILi8EEENSW_INS5_IJNSA_ILi8EEESG_EEENS5_IJSG_SD_EEEEEEEvNS4_8identityES14_S1E_vS1F_EENS_8epilogue10collective18CollectiveEpilogueINS1H_23Sm100TmaWarpSpecializedILi1ELi1ELi32ELb0ELb0EEEJSH_NS5_IJNSW_ISG_SD_EES1M_EEESI_SJ_SI_SJ_NS1H_6fusion15FusionCallbacksIS1L_NS1O_17LinearCombinationISI_fSI_fLNS_15FloatRoundStyleE2EEESH_S1N_JEEENS4_5SM1004TMEM4LOAD26SM100_TMEM_LOAD_16dp32b32xENS4_13SM90_TMA_LOADES1E_NS4_39AutoVectorizingCopyWithAssumedAlignmentILi128EEENS4_14SM90_TMA_STOREES1E_S20_S20_EEEvvEEEEvNT_6ParamsE --------------------------
	.section	.text._ZN7cutlass13device_kernelINS_4gemm6kernel13GemmUniversalIN4cute5tupleIJiiiiEEENS1_10collective13CollectiveMmaINS1_35MainloopSm100TmaUmmaWarpSpecializedILi27ELi2ELi4ENS5_IJNS4_1CILi2EEENSA_ILi4EEENSA_ILi1EEEEEEEENS5_IJNSA_ILi64EEESG_SG_EEENS_12float_e4m3_tENS5_IJlSD_lEEESI_SJ_NS4_8TiledMMAINS4_8MMA_AtomIJNS4_10MMA_TraitsINS4_19SM100_MMA_F8F6F4_SSEJSI_SI_fSG_SG_NS4_17integral_constantINS4_4UMMA5MajorELSQ_0EEESR_NSO_INSP_7ScaleInELSS_0EEEST_EEEEEENS4_6LayoutINS5_IJSD_SD_SD_EEENS5_IJNSA_ILi0EEESY_SY_EEEEENS5_IJNS4_10UnderscoreES11_S11_EEEEENS4_23SM90_TMA_LOAD_MULTICASTENS4_14ComposedLayoutINS4_7SwizzleILi2ELi4ELi3EEENS4_18smem_ptr_flag_bitsILi8EEENSW_INS5_IJNSA_ILi8EEESG_EEENS5_IJSG_SD_EEEEEEEvNS4_8identityES14_S1E_vS1F_EENS_8epilogue10collective18CollectiveEpilogueINS1H_23Sm100TmaWarpSpecializedILi1ELi1ELi32ELb0ELb0EEEJSH_NS5_IJNSW_ISG_SD_EES1M_EEESI_SJ_SI_SJ_NS1H_6fusion15FusionCallbacksIS1L_NS1O_17LinearCombinationISI_fSI_fLNS_15FloatRoundStyleE2EEESH_S1N_JEEENS4_5SM1004TMEM4LOAD26SM100_TMEM_LOAD_16dp32b32xENS4_13SM90_TMA_LOADES1E_NS4_39AutoVectorizingCopyWithAssumedAlignmentILi128EEENS4_14SM90_TMA_STOREES1E_S20_S20_EEEvvEEEEvNT_6ParamsE,"ax",@progbits
	.align	128
.text._ZN7cutlass13device_kernelINS_4gemm6kernel13GemmUniversalIN4cute5tupleIJiiiiEEENS1_10collective13CollectiveMmaINS1_35MainloopSm100TmaUmmaWarpSpecializedILi27ELi2ELi4ENS5_IJNS4_1CILi2EEENSA_ILi4EEENSA_ILi1EEEEEEEENS5_IJNSA_ILi64EEESG_SG_EEENS_12float_e4m3_tENS5_IJlSD_lEEESI_SJ_NS4_8TiledMMAINS4_8MMA_AtomIJNS4_10MMA_TraitsINS4_19SM100_MMA_F8F6F4_SSEJSI_SI_fSG_SG_NS4_17integral_constantINS4_4UMMA5MajorELSQ_0EEESR_NSO_INSP_7ScaleInELSS_0EEEST_EEEEEENS4_6LayoutINS5_IJSD_SD_SD_EEENS5_IJNSA_ILi0EEESY_SY_EEEEENS5_IJNS4_10UnderscoreES11_S11_EEEEENS4_23SM90_TMA_LOAD_MULTICASTENS4_14ComposedLayoutINS4_7SwizzleILi2ELi4ELi3EEENS4_18smem_ptr_flag_bitsILi8EEENSW_INS5_IJNSA_ILi8EEESG_EEENS5_IJSG_SD_EEEEEEEvNS4_8identityES14_S1E_vS1F_EENS_8epilogue10collective18CollectiveEpilogueINS1H_23Sm100TmaWarpSpecializedILi1ELi1ELi32ELb0ELb0EEEJSH_NS5_IJNSW_ISG_SD_EES1M_EEESI_SJ_SI_SJ_NS1H_6fusion15FusionCallbacksIS1L_NS1O_17LinearCombinationISI_fSI_fLNS_15FloatRoundStyleE2EEESH_S1N_JEEENS4_5SM1004TMEM4LOAD26SM100_TMEM_LOAD_16dp32b32xENS4_13SM90_TMA_LOADES1E_NS4_39AutoVectorizingCopyWithAssumedAlignmentILi128EEENS4_14SM90_TMA_STOREES1E_S20_S20_EEEvvEEEEvNT_6ParamsE:
        .type           _ZN7cutlass13device_kernelINS_4gemm6kernel13GemmUniversalIN4cute5tupleIJiiiiEEENS1_10collective13CollectiveMmaINS1_35MainloopSm100TmaUmmaWarpSpecializedILi27ELi2ELi4ENS5_IJNS4_1CILi2EEENSA_ILi4EEENSA_ILi1EEEEEEEENS5_IJNSA_ILi64EEESG_SG_EEENS_12float_e4m3_tENS5_IJlSD_lEEESI_SJ_NS4_8TiledMMAINS4_8MMA_AtomIJNS4_10MMA_TraitsINS4_19SM100_MMA_F8F6F4_SSEJSI_SI_fSG_SG_NS4_17integral_constantINS4_4UMMA5MajorELSQ_0EEESR_NSO_INSP_7ScaleInELSS_0EEEST_EEEEEENS4_6LayoutINS5_IJSD_SD_SD_EEENS5_IJNSA_ILi0EEESY_SY_EEEEENS5_IJNS4_10UnderscoreES11_S11_EEEEENS4_23SM90_TMA_LOAD_MULTICASTENS4_14ComposedLayoutINS4_7SwizzleILi2ELi4ELi3EEENS4_18smem_ptr_flag_bitsILi8EEENSW_INS5_IJNSA_ILi8EEESG_EEENS5_IJSG_SD_EEEEEEEvNS4_8identityES14_S1E_vS1F_EENS_8epilogue10collective18CollectiveEpilogueINS1H_23Sm100TmaWarpSpecializedILi1ELi1ELi32ELb0ELb0EEEJSH_NS5_IJNSW_ISG_SD_EES1M_EEESI_SJ_SI_SJ_NS1H_6fusion15FusionCallbacksIS1L_NS1O_17LinearCombinationISI_fSI_fLNS_15FloatRoundStyleE2EEESH_S1N_JEEENS4_5SM1004TMEM4LOAD26SM100_TMEM_LOAD_16dp32b32xENS4_13SM90_TMA_LOADES1E_NS4_39AutoVectorizingCopyWithAssumedAlignmentILi128EEENS4_14SM90_TMA_STOREES1E_S20_S20_EEEvvEEEEvNT_6ParamsE,@function
        .size           _ZN7cutlass13device_kernelINS_4gemm6kernel13GemmUniversalIN4cute5tupleIJiiiiEEENS1_10collective13CollectiveMmaINS1_35MainloopSm100TmaUmmaWarpSpecializedILi27ELi2ELi4ENS5_IJNS4_1CILi2EEENSA_ILi4EEENSA_ILi1EEEEEEEENS5_IJNSA_ILi64EEESG_SG_EEENS_12float_e4m3_tENS5_IJlSD_lEEESI_SJ_NS4_8TiledMMAINS4_8MMA_AtomIJNS4_10MMA_TraitsINS4_19SM100_MMA_F8F6F4_SSEJSI_SI_fSG_SG_NS4_17integral_constantINS4_4UMMA5MajorELSQ_0EEESR_NSO_INSP_7ScaleInELSS_0EEEST_EEEEEENS4_6LayoutINS5_IJSD_SD_SD_EEENS5_IJNSA_ILi0EEESY_SY_EEEEENS5_IJNS4_10UnderscoreES11_S11_EEEEENS4_23SM90_TMA_LOAD_MULTICASTENS4_14ComposedLayoutINS4_7SwizzleILi2ELi4ELi3EEENS4_18smem_ptr_flag_bitsILi8EEENSW_INS5_IJNSA_ILi8EEESG_EEENS5_IJSG_SD_EEEEEEEvNS4_8identityES14_S1E_vS1F_EENS_8epilogue10collective18CollectiveEpilogueINS1H_23Sm100TmaWarpSpecializedILi1ELi1ELi32ELb0ELb0EEEJSH_NS5_IJNSW_ISG_SD_EES1M_EEESI_SJ_SI_SJ_NS1H_6fusion15FusionCallbacksIS1L_NS1O_17LinearCombinationISI_fSI_fLNS_15FloatRoundStyleE2EEESH_S1N_JEEENS4_5SM1004TMEM4LOAD26SM100_TMEM_LOAD_16dp32b32xENS4_13SM90_TMA_LOADES1E_NS4_39AutoVectorizingCopyWithAssumedAlignmentILi128EEENS4_14SM90_TMA_STOREES1E_S20_S20_EEEvvEEEEvNT_6ParamsE,(.L_x_205 - _ZN7cutlass13device_kernelINS_4gemm6kernel13GemmUniversalIN4cute5tupleIJiiiiEEENS1_10collective13CollectiveMmaINS1_35MainloopSm100TmaUmmaWarpSpecializedILi27ELi2ELi4ENS5_IJNS4_1CILi2EEENSA_ILi4EEENSA_ILi1EEEEEEEENS5_IJNSA_ILi64EEESG_SG_EEENS_12float_e4m3_tENS5_IJlSD_lEEESI_SJ_NS4_8TiledMMAINS4_8MMA_AtomIJNS4_10MMA_TraitsINS4_19SM100_MMA_F8F6F4_SSEJSI_SI_fSG_SG_NS4_17integral_constantINS4_4UMMA5MajorELSQ_0EEESR_NSO_INSP_7ScaleInELSS_0EEEST_EEEEEENS4_6LayoutINS5_IJSD_SD_SD_EEENS5_IJNSA_ILi0EEESY_SY_EEEEENS5_IJNS4_10UnderscoreES11_S11_EEEEENS4_23SM90_TMA_LOAD_MULTICASTENS4_14ComposedLayoutINS4_7SwizzleILi2ELi4ELi3EEENS4_18smem_ptr_flag_bitsILi8EEENSW_INS5_IJNSA_ILi8EEESG_EEENS5_IJSG_SD_EEEEEEEvNS4_8identityES14_S1E_vS1F_EENS_8epilogue10collective18CollectiveEpilogueINS1H_23Sm100TmaWarpSpecializedILi1ELi1ELi32ELb0ELb0EEEJSH_NS5_IJNSW_ISG_SD_EES1M_EEESI_SJ_SI_SJ_NS1H_6fusion15FusionCallbacksIS1L_NS1O_17LinearCombinationISI_fSI_fLNS_15FloatRoundStyleE2EEESH_S1N_JEEENS4_5SM1004TMEM4LOAD26SM100_TMEM_LOAD_16dp32b32xENS4_13SM90_TMA_LOADES1E_NS4_39AutoVectorizingCopyWithAssumedAlignmentILi128EEENS4_14SM90_TMA_STOREES1E_S20_S20_EEEvvEEEEvNT_6ParamsE)
        .other          _ZN7cutlass13device_kernelINS_4gemm6kernel13GemmUniversalIN4cute5tupleIJiiiiEEENS1_10collective13CollectiveMmaINS1_35MainloopSm100TmaUmmaWarpSpecializedILi27ELi2ELi4ENS5_IJNS4_1CILi2EEENSA_ILi4EEENSA_ILi1EEEEEEEENS5_IJNSA_ILi64EEESG_SG_EEENS_12float_e4m3_tENS5_IJlSD_lEEESI_SJ_NS4_8TiledMMAINS4_8MMA_AtomIJNS4_10MMA_TraitsINS4_19SM100_MMA_F8F6F4_SSEJSI_SI_fSG_SG_NS4_17integral_constantINS4_4UMMA5MajorELSQ_0EEESR_NSO_INSP_7ScaleInELSS_0EEEST_EEEEEENS4_6LayoutINS5_IJSD_SD_SD_EEENS5_IJNSA_ILi0EEESY_SY_EEEEENS5_IJNS4_10UnderscoreES11_S11_EEEEENS4_23SM90_TMA_LOAD_MULTICASTENS4_14ComposedLayoutINS4_7SwizzleILi2ELi4ELi3EEENS4_18smem_ptr_flag_bitsILi8EEENSW_INS5_IJNSA_ILi8EEESG_EEENS5_IJSG_SD_EEEEEEEvNS4_8identityES14_S1E_vS1F_EENS_8epilogue10collective18CollectiveEpilogueINS1H_23Sm100TmaWarpSpecializedILi1ELi1ELi32ELb0ELb0EEEJSH_NS5_IJNSW_ISG_SD_EES1M_EEESI_SJ_SI_SJ_NS1H_6fusion15FusionCallbacksIS1L_NS1O_17LinearCombinationISI_fSI_fLNS_15FloatRoundStyleE2EEESH_S1N_JEEENS4_5SM1004TMEM4LOAD26SM100_TMEM_LOAD_16dp32b32xENS4_13SM90_TMA_LOADES1E_NS4_39AutoVectorizingCopyWithAssumedAlignmentILi128EEENS4_14SM90_TMA_STOREES1E_S20_S20_EEEvvEEEEvNT_6ParamsE,@"STO_CUDA_ENTRY STV_DEFAULT"
_ZN7cutlass13device_kernelINS_4gemm6kernel13GemmUniversalIN4cute5tupleIJiiiiEEENS1_10collective13CollectiveMmaINS1_35MainloopSm100TmaUmmaWarpSpecializedILi27ELi2ELi4ENS5_IJNS4_1CILi2EEENSA_ILi4EEENSA_ILi1EEEEEEEENS5_IJNSA_ILi64EEESG_SG_EEENS_12float_e4m3_tENS5_IJlSD_lEEESI_SJ_NS4_8TiledMMAINS4_8MMA_AtomIJNS4_10MMA_TraitsINS4_19SM100_MMA_F8F6F4_SSEJSI_SI_fSG_SG_NS4_17integral_constantINS4_4UMMA5MajorELSQ_0EEESR_NSO_INSP_7ScaleInELSS_0EEEST_EEEEEENS4_6LayoutINS5_IJSD_SD_SD_EEENS5_IJNSA_ILi0EEESY_SY_EEEEENS5_IJNS4_10UnderscoreES11_S11_EEEEENS4_23SM90_TMA_LOAD_MULTICASTENS4_14ComposedLayoutINS4_7SwizzleILi2ELi4ELi3EEENS4_18smem_ptr_flag_bitsILi8EEENSW_INS5_IJNSA_ILi8EEESG_EEENS5_IJSG_SD_EEEEEEEvNS4_8identityES14_S1E_vS1F_EENS_8epilogue10collective18CollectiveEpilogueINS1H_23Sm100TmaWarpSpecializedILi1ELi1ELi32ELb0ELb0EEEJSH_NS5_IJNSW_ISG_SD_EES1M_EEESI_SJ_SI_SJ_NS1H_6fusion15FusionCallbacksIS1L_NS1O_17LinearCombinationISI_fSI_fLNS_15FloatRoundStyleE2EEESH_S1N_JEEENS4_5SM1004TMEM4LOAD26SM100_TMEM_LOAD_16dp32b32xENS4_13SM90_TMA_LOADES1E_NS4_39AutoVectorizingCopyWithAssumedAlignmentILi128EEENS4_14SM90_TMA_STOREES1E_S20_S20_EEEvvEEEEvNT_6ParamsE:
[----:B------:R-:W1:Y:S01]  /*0000*/  LDC R1, c[0x0][0x37c] ;  /* 0x0000df00ff017b82 */ /* 0x000e620000000800 */
[----:B------:R-:W2:Y:S01]  /*0010*/  S2R R76, SR_TID.X ;  /* 0x00000000004c7919 */ /* 0x000ea20000002100 */
[----:B------:R-:W3:Y:S01]  /*0020*/  LDCU.64 UR6, c[0x0][0x890] ;  /* 0x00011200ff0677ac */ /* 0x000ee20008000a00 */
[----:B------:R-:W-:Y:S01]  /*0030*/  PRMT R79, RZ, 0x7610, R79 ;  /* 0x00007610ff4f7816 */ /* 0x000fe2000000004f */
[----:B------:R-:W4:Y:S01]  /*0040*/  LDCU.64 UR52, c[0x0][0x358] ;  /* 0x00006b00ff3477ac */ /* 0x000f220008000a00 */
[----:B------:R-:W-:Y:S02]  /*0050*/  ELECT P3, URZ, PT ;  /* 0x0000000000ff782f */ /* 0x000fe40003860000 */
[----:B---3--:R-:W-:-:S04]  /*0060*/  ISETP.NE.U32.AND P0, PT, RZ, UR6, PT ;  /* 0x00000006ff007c0c */ /* 0x008fc8000bf05070 */
[----:B------:R-:W-:Y:S02]  /*0070*/  ISETP.NE.AND.EX P1, PT, RZ, UR7, PT, P0 ;  /* 0x00000007ff007c0c */ /* 0x000fe4000bf25300 */
[----:B--2---:R-:W-:-:S05]  /*0080*/  SHF.R.U32.HI R80, RZ, 0x5, R76 ;  /* 0x00000005ff507819 */ /* 0x004fca000001164c */
[----:B------:R-:W2:Y:S02]  /*0090*/  SHFL.IDX PT, R0, R80, RZ, 0x1f ;  /* 0x00001fff50007589 */ /* 0x000ea400000e0000 */
[----:B--2---:R-:W-:-:S04]  /*00a0*/  R2UR UR10, R0 ;  /* 0x00000000000a72ca */ /* 0x004fc800000e0000 */
[----:B-1--4-:R-:W-:Y:S05]  /*00b0*/  @P1 BRA `(.L_x_0) ;  /* 0x00000000002c1947 */ /* 0x012fea0003800000 */
[----:B------:R-:W1:Y:S02]  /*00c0*/  LDCU.64 UR4, c[0x0][0x888] ;  /* 0x00011100ff0477ac */ /* 0x000e640008000a00 */
[----:B-1----:R-:W-:-:S04]  /*00d0*/  UISETP.NE.U32.AND UP0, UPT, UR4, URZ, UPT ;  /* 0x000000ff0400728c */ /* 0x002fc8000bf05070 */
[----:B------:R-:W-:-:S09]  /*00e0*/  UISETP.NE.AND.EX UP0, UPT, UR5, URZ, UPT, UP0 ;  /* 0x000000ff0500728c */ /* 0x000fd2000bf05300 */
[----:B------:R-:W-:Y:S05]  /*00f0*/  BRA.U !UP0, `(.L_x_1) ;  /* 0x0000000108107547 */ /* 0x000fea000b800000 */
[----:B------:R-:W1:Y:S02]  /*0100*/  LDC.64 R2, c[0x0][0x888] ;  /* 0x00022200ff027b82 */ /* 0x000e640000000a00 */
[----:B-1----:R1:W5:Y:S01]  /*0110*/  LDG.E R39, desc[UR52][R2.64] ;  /* 0x0000003402277981 */ /* 0x002362000c1e1900 */
[----:B------:R-:W-:Y:S01]  /*0120*/  HFMA2 R79, -RZ, RZ, 0, 5.9604644775390625e-08 ;  /* 0x00000001ff4f7431 */ /* 0x000fe200000001ff */
[----:B------:R-:W-:Y:S05]  /*0130*/  BRA `(.L_x_0) ;  /* 0x00000000000c7947 */ /* 0x000fea0003800000 */
.L_x_1:
[----:B------:R-:W1:Y:S01]  /*0140*/  LDCU UR4, c[0x0][0x880] ;  /* 0x00011000ff0477ac */ /* 0x000e620008000800 */
[----:B------:R-:W-:Y:S01]  /*0150*/  HFMA2 R79, -RZ, RZ, 0, 5.9604644775390625e-08 ;  /* 0x00000001ff4f7431 */ /* 0x000fe200000001ff */
[----:B-1----:R-:W-:-:S07]  /*0160*/  MOV R39, UR4 ;  /* 0x0000000400277c02 */ /* 0x002fce0008000f00 */
.L_x_0:
[----:B------:R-:W2:Y:S02]  /*0170*/  LDCU.64 UR4, c[0x0][0x8b0] ;  /* 0x00011600ff0477ac */ /* 0x000ea40008000a00 */
[----:B--2---:R-:W-:-:S04]  /*0180*/  UISETP.NE.U32.AND UP0, UPT, UR4, URZ, UPT ;  /* 0x000000ff0400728c */ /* 0x004fc8000bf05070 */
[----:B------:R-:W-:-:S09]  /*0190*/  UISETP.NE.AND.EX UP0, UPT, UR5, URZ, UPT, UP0 ;  /* 0x000000ff0500728c */ /* 0x000fd2000bf05300 */
[----:B------:R-:W-:Y:S05]  /*01a0*/  BRA.U UP0, `(.L_x_2) ;  /* 0x0000000100247547 */ /* 0x000fea000b800000 */
[----:B------:R-:W2:Y:S02]  /*01b0*/  LDCU.64 UR4, c[0x0][0x8a8] ;  /* 0x00011500ff0477ac */ /* 0x000ea40008000a00 */
[----:B--2---:R-:W-:-:S04]  /*01c0*/  UISETP.NE.U32.AND UP0, UPT, UR4, URZ, UPT ;  /* 0x000000ff0400728c */ /* 0x004fc8000bf05070 */
[----:B------:R-:W-:-:S09]  /*01d0*/  UISETP.NE.AND.EX UP0, UPT, UR5, URZ, UPT, UP0 ;  /* 0x000000ff0500728c */ /* 0x000fd2000bf05300 */
[----:B------:R-:W-:Y:S05]  /*01e0*/  BRA.U !UP0, `(.L_x_3) ;  /* 0x00000001080c7547 */ /* 0x000fea000b800000 */
[----:B-1----:R-:W1:Y:S02]  /*01f0*/  LDC.64 R2, c[0x0][0x8a8] ;  /* 0x00022a00ff027b82 */ /* 0x002e640000000a00 */
[----:B-1----:R2:W5:Y:S01]  /*0200*/  LDG.E R38, desc[UR52][R2.64] ;  /* 0x0000003402267981 */ /* 0x002562000c1e1900 */
[----:B------:R-:W-:Y:S05]  /*0210*/  BRA `(.L_x_2) ;  /* 0x0000000000087947 */ /* 0x000fea0003800000 */
.L_x_3:
[----:B------:R-:W2:Y:S02]  /*0220*/  LDCU UR4, c[0x0][0x8a0] ;  /* 0x00011400ff0477ac */ /* 0x000ea40008000800 */
[----:B--2---:R-:W-:Y:S02]  /*0230*/  MOV R38, UR4 ;  /* 0x0000000400267c02 */ /* 0x004fe40008000f00 */
.L_x_2:
[----:B------:R-:W-:Y:S01]  /*0240*/  IMAD.U32 R0, RZ, RZ, UR10 ;  /* 0x0000000aff007e24 */ /* 0x000fe2000f8e00ff */
[----:B------:R-:W-:Y:S04]  /*0250*/  BSSY.RECONVERGENT B0, `(.L_x_4) ;  /* 0x000000c000007945 */ /* 0x000fe80003800200 */
[C---:B------:R-:W-:Y:S02]  /*0260*/  ISETP.NE.OR P2, PT, R0.reuse, 0x1, !P3 ;  /* 0x000000010000780c */ /* 0x040fe40005f45670 */
[----:B------:R-:W-:-:S11]  /*0270*/  ISETP.NE.OR P1, PT, R0, 0x3, !P3 ;  /* 0x000000030000780c */ /* 0x000fd60005f25670 */
[----:B------:R-:W-:Y:S05]  /*0280*/  @P2 BRA `(.L_x_5) ;  /* 0x0000000000202947 */ /* 0x000fea0003800000 */
[----:B------:R-:W3:Y:S02]  /*0290*/  LDCU.64 UR4, c[0x0][0x348] ;  /* 0x00006900ff0477ac */ /* 0x000ee40008000a00 */
[----:B---3--:R-:W-:Y:S02]  /*02a0*/  UIADD3 UR8, UP1, UPT, UR4, 0x80, URZ ;  /* 0x0000008004087890 */ /* 0x008fe4000ff3e0ff */
[----:B------:R-:W-:Y:S02]  /*02b0*/  UIADD3 UR4, UP0, UPT, UR4, 0x180, URZ ;  /* 0x0000018004047890 */ /* 0x000fe4000ff1e0ff */
[----:B------:R-:W-:Y:S02]  /*02c0*/  UIADD3.X UR9, UPT, UPT, URZ, UR5, URZ, UP1, !UPT ;  /* 0x00000005ff097290 */ /* 0x000fe40008ffe4ff */
[----:B------:R-:W-:-:S07]  /*02d0*/  UIADD3.X UR5, UPT, UPT, URZ, UR5, URZ, UP0, !UPT ;  /* 0x00000005ff057290 */ /* 0x000fce00087fe4ff */
[----:B------:R3:W-:Y:S02]  /*02e0*/  UTMACCTL.PF [UR8] ;  /* 0x00000000080079b9 */ /* 0x0007e40008040000 */
[----:B------:R3:W-:Y:S02]  /*02f0*/  UTMACCTL.PF [UR4] ;  /* 0x00000000040079b9 */ /* 0x0007e40008040000 */
[----:B---3--:R-:W-:Y:S01]  /*0300*/  NOP ;  /* 0x0000000000007918 */ /* 0x008fe20000000000 */
.L_x_5:
[----:B------:R-:W-:Y:S05]  /*0310*/  BSYNC.RECONVERGENT B0 ;  /* 0x0000000000007941 */ /* 0x000fea0003800200 */
.L_x_4:
[----:B------:R-:W-:Y:S04]  /*0320*/  BSSY.RECONVERGENT B0, `(.L_x_6) ;  /* 0x000000a000007945 */ /* 0x000fe80003800200 */
        /* <DEDUP_REMOVED lines=9> */
.L_x_7:
[----:B------:R-:W-:Y:S05]  /*03c0*/  BSYNC.RECONVERGENT B0 ;  /* 0x0000000000007941 */ /* 0x000fea0003800200 */
.L_x_6:
[----:B------:R-:W3:Y:S01]  /*03d0*/  LDCU.64 UR4, c[0x0][0x888] ;  /* 0x00011100ff0477ac */ /* 0x000ee20008000a00 */
[----:B------:R-:W-:Y:S01]  /*03e0*/  ISETP.NE.AND.EX P0, PT, RZ, UR7, PT, P0 ;  /* 0x00000007ff007c0c */ /* 0x000fe2000bf05300 */
[----:B------:R-:W-:Y:S01]  /*03f0*/  UPLOP3.LUT UP5, UPT, UPT, UPT, UPT, 0x80, 0x8 ;  /* 0x000000000008789c */ /* 0x000fe20003faf070 */
[----:B---3--:R-:W-:-:S04]  /*0400*/  ISETP.NE.U32.AND P1, PT, RZ, UR4, PT ;  /* 0x00000004ff007c0c */ /* 0x008fc8000bf25070 */
[----:B------:R-:W-:-:S13]  /*0410*/  ISETP.NE.AND.EX P1, PT, RZ, UR5, PT, P1 ;  /* 0x00000005ff007c0c */ /* 0x000fda000bf25310 */
[----:B------:R-:W-:Y:S05]  /*0420*/  @P1 BRA P0, `(.L_x_8) ;  /* 0x0000000000281947 */ /* 0x000fea0000000000 */
[----:B------:R-:W-:Y:S01]  /*0430*/  UISETP.NE.U32.AND UP0, UPT, UR6, URZ, UPT ;  /* 0x000000ff0600728c */ /* 0x000fe2000bf05070 */
[----:B-----5:R-:W-:Y:S01]  /*0440*/  FSETP.NEU.AND P0, PT, R39, RZ, PT ;  /* 0x000000ff2700720b */ /* 0x020fe20003f0d000 */
[----:B------:R-:W-:Y:S02]  /*0450*/  UISETP.NE.U32.AND UP2, UPT, UR4, URZ, UPT ;  /* 0x000000ff0400728c */ /* 0x000fe4000bf45070 */
[----:B------:R-:W-:Y:S02]  /*0460*/  UISETP.NE.AND.EX UP1, UPT, UR7, URZ, UPT, UP0 ;  /* 0x000000ff0700728c */ /* 0x000fe4000bf25300 */
[----:B------:R-:W-:-:S04]  /*0470*/  UISETP.NE.AND.EX UP0, UPT, UR5, URZ, UPT, UP2 ;  /* 0x000000ff0500728c */ /* 0x000fc8000bf05320 */
[----:B------:R-:W-:-:S04]  /*0480*/  USEL UR4, URZ, 0xffffffff, UP0 ;  /* 0xffffffffff047887 */ /* 0x000fc80008000000 */
[----:B------:R-:W-:Y:S01]  /*0490*/  VOTEU.ANY UP0, P0 ;  /* 0x0000000000ff7886 */ /* 0x000fe20000000100 */
[----:B------:R-:W-:-:S04]  /*04a0*/  @!UP1 USEL UR4, URZ, 0xffffffff, UP0 ;  /* 0xffffffffff049887 */ /* 0x000fc80008000000 */
[----:B------:R-:W-:-:S04]  /*04b0*/  ULOP3.LUT UR4, UR4, 0x1, URZ, 0xc0, !UPT ;  /* 0x0000000104047892 */ /* 0x000fc8000f8ec0ff */
[----:B------:R-:W-:-:S11]  /*04c0*/  UISETP.NE.U32.AND UP5, UPT, UR4, 0x1, UPT ;  /* 0x000000010400788c */ /* 0x000fd6000bfa5070 */
.L_x_8:
[----:B-12---:R-:W1:Y:S01]  /*04d0*/  SHFL.IDX PT, R2, R80, RZ, 0x1f ;  /* 0x00001fff50027589 */ /* 0x006e6200000e0000 */
[----:B------:R-:W-:-:S04]  /*04e0*/  UISETP.NE.AND UP0, UPT, UR10, 0x2, UPT ;  /* 0x000000020a00788c */ /* 0x000fc8000bf05270 */
[----:B------:R-:W-:Y:S01]  /*04f0*/  USEL UR26, URZ, 0x1, UP0 ;  /* 0x00000001ff1a7887 */ /* 0x000fe20008000000 */
[----:B-1----:R-:W-:-:S13]  /*0500*/  ISETP.NE.AND P0, PT, R2, RZ, PT ;  /* 0x000000ff0200720c */ /* 0x002fda0003f05270 */
[----:B------:R-:W-:Y:S05]  /*0510*/  @P0 BRA `(.L_x_9) ;  /* 0x00000004001c0947 */ /* 0x000fea0003800000 */
[----:B------:R-:W-:Y:S01]  /*0520*/  ELECT P0, URZ, PT ;  /* 0x0000000000ff782f */ /* 0x000fe20003800000 */
[----:B------:R-:W-:-:S12]  /*0530*/  BSSY.RECONVERGENT B0, `(.L_x_9) ;  /* 0x0000045000007945 */ /* 0x000fd80003800200 */
[----:B------:R-:W-:Y:S05]  /*0540*/  @!P0 BRA `(.L_x_10) ;  /* 0x00000004000c8947 */ /* 0x000fea0003800000 */
[----:B------:R-:W1:Y:S01]  /*0550*/  S2UR UR6, SR_CgaCtaId ;  /* 0x00000000000679c3 */ /* 0x000e620000008800 */
[----:B------:R-:W-:Y:S01]  /*0560*/  UMOV UR7, 0x400 ;  /* 0x0000040000077882 */ /* 0x000fe20000000000 */
[----:B------:R-:W-:Y:S01]  /*0570*/  UMOV UR5, 0x1 ;  /* 0x0000000100057882 */ /* 0x000fe20000000000 */
[----:B------:R-:W-:Y:S01]  /*0580*/  UMOV UR4, 0x5 ;  /* 0x0000000500047882 */ /* 0x000fe20000000000 */
[----:B------:R-:W-:-:S04]  /*0590*/  UIADD3 UR8, UPT, UPT, -UR5, 0x100000, URZ ;  /* 0x0010000005087890 */ /* 0x000fc8000fffe1ff */
[----:B------:R-:W-:Y:S02]  /*05a0*/  USHF.L.U32 UR9, UR8, 0xb, URZ ;  /* 0x0000000b08097899 */ /* 0x000fe400080006ff */
[----:B------:R-:W-:Y:S02]  /*05b0*/  USHF.L.U32 UR8, UR8, 0x1, URZ ;  /* 0x0000000108087899 */ /* 0x000fe400080006ff */
[----:B------:R-:W-:-:S04]  /*05c0*/  UIADD3 UR4, UPT, UPT, -UR4, 0x100000, URZ ;  /* 0x0010000004047890 */ /* 0x000fc8000fffe1ff */
[----:B------:R-:W-:Y:S02]  /*05d0*/  USHF.L.U32 UR5, UR4, 0xb, URZ ;  /* 0x0000000b04057899 */ /* 0x000fe400080006ff */
[----:B------:R-:W-:Y:S02]  /*05e0*/  USHF.L.U32 UR4, UR4, 0x1, URZ ;  /* 0x0000000104047899 */ /* 0x000fe400080006ff */
[----:B-1----:R-:W-:Y:S01]  /*05f0*/  ULEA UR6, UR6, UR7, 0x18 ;  /* 0x0000000706067291 */ /* 0x002fe2000f8ec0ff */
[----:B------:R-:W1:Y:S11]  /*0600*/  FENCE.VIEW.ASYNC.S ;  /* 0x00000000000073c6 */ /* 0x000e760000000000 */
[----:B-1----:R1:W2:Y:S01]  /*0610*/  SYNCS.EXCH.64 URZ, [UR6], UR8 ;  /* 0x0000000806ff75b2 */ /* 0x0022a20008000100 */
[----:B------:R1:W3:Y:S01]  /*0620*/  SYNCS.EXCH.64 URZ, [UR6+0xd8], UR4 ;  /* 0x0000d80406ff75b2 */ /* 0x0002e20008000100 */
[----:B------:R1:W4:Y:S01]  /*0630*/  SYNCS.EXCH.64 URZ, [UR6+0x8], UR8 ;  /* 0x0000080806ff75b2 */ /* 0x0003220008000100 */
[----:B------:R1:W1:Y:S01]  /*0640*/  SYNCS.EXCH.64 URZ, [UR6+0xe0], UR4 ;  /* 0x0000e00406ff75b2 */ /* 0x0002620008000100 */
        /* <DEDUP_REMOVED lines=50> */
[----:B--234-:R-:W-:Y:S01]  /*0970*/  NOP ;  /* 0x0000000000007918 */ /* 0x01cfe20000000000 */
.L_x_10:
[----:B-1----:R-:W-:Y:S05]  /*0980*/  BSYNC.RECONVERGENT B0 ;  /* 0x0000000000007941 */ /* 0x002fea0003800200 */
.L_x_9:
[----:B------:R-:W1:Y:S01]  /*0990*/  SHFL.IDX PT, R2, R80, RZ, 0x1f ;  /* 0x00001fff50027589 */ /* 0x000e6200000e0000 */
[----:B------:R-:W-:Y:S01]  /*09a0*/  NOP ;  /* 0x0000000000007918 */ /* 0x000fe20000000000 */
[----:B-1----:R-:W-:-:S13]  /*09b0*/  ISETP.NE.AND P0, PT, R2, 0x1, PT ;  /* 0x000000010200780c */ /* 0x002fda0003f05270 */
[----:B------:R-:W-:Y:S05]  /*09c0*/  @P0 BRA `(.L_x_11) ;  /* 0x0000000000400947 */ /* 0x000fea0003800000 */
        /* <DEDUP_REMOVED lines=9> */
[----:B------:R-:W-:Y:S01]  /*0a60*/  USHF.L.U32 UR4, UR4, 0x1, URZ ;  /* 0x0000000104047899 */ /* 0x000fe200080006ff */
[----:B------:R-:W-:Y:S01]  /*0a70*/  ELECT P0, URZ, PT ;  /* 0x0000000000ff782f */ /* 0x000fe20003800000 */
[----:B-1----:R-:W-:Y:S01]  /*0a80*/  ULEA UR6, UR6, UR7, 0x18 ;  /* 0x0000000706067291 */ /* 0x002fe2000f8ec0ff */
[----:B------:R-:W1:Y:S11]  /*0a90*/  FENCE.VIEW.ASYNC.S ;  /* 0x00000000000073c6 */ /* 0x000e760000000000 */
[----:B-1----:R1:W2:Y:S01]  /*0aa0*/  SYNCS.EXCH.64 URZ, [UR6+0x1b0], UR8 ;  /* 0x0001b00806ff75b2 */ /* 0x0022a20008000100 */
[----:B------:R1:W3:Y:S01]  /*0ab0*/  SYNCS.EXCH.64 URZ, [UR6+0x1b8], UR4 ;  /* 0x0001b80406ff75b2 */ /* 0x0002e20008000100 */
[----:B------:R-:W-:Y:S01]  /*0ac0*/  NOP ;  /* 0x0000000000007918 */ /* 0x000fe20000000000 */
.L_x_11:
[----:B------:R-:W4:Y:S01]  /*0ad0*/  SHFL.IDX PT, R2, R80, RZ, 0x1f ;  /* 0x00001fff50027589 */ /* 0x000f2200000e0000 */
[----:B------:R-:W-:Y:S01]  /*0ae0*/  NOP ;  /* 0x0000000000007918 */ /* 0x000fe20000000000 */
[----:B----4-:R-:W-:-:S13]  /*0af0*/  ISETP.NE.AND P0, PT, R2, 0x3, PT ;  /* 0x000000030200780c */ /* 0x010fda0003f05270 */
[----:B------:R-:W-:Y:S05]  /*0b00*/  @P0 BRA `(.L_x_12) ;  /* 0x0000000000300947 */ /* 0x000fea0003800000 */
[----:B-1----:R-:W1:Y:S01]  /*0b10*/  S2UR UR5, SR_CgaCtaId ;  /* 0x00000000000579c3 */ /* 0x002e620000008800 */
[----:B------:R-:W-:Y:S01]  /*0b20*/  UMOV UR6, 0x400 ;  /* 0x0000040000067882 */ /* 0x000fe20000000000 */
[----:B------:R-:W-:Y:S01]  /*0b30*/  UMOV UR4, 0x20 ;  /* 0x0000002000047882 */ /* 0x000fe20000000000 */
[----:B------:R-:W-:Y:S01]  /*0b40*/  ELECT P0, URZ, PT ;  /* 0x0000000000ff782f */ /* 0x000fe20003800000 */
[----:B-1----:R-:W-:Y:S02]  /*0b50*/  ULEA UR5, UR5, UR6, 0x18 ;  /* 0x0000000605057291 */ /* 0x002fe4000f8ec0ff */
[----:B------:R-:W-:-:S04]  /*0b60*/  UIADD3 UR6, UPT, UPT, -UR4, 0x100000, URZ ;  /* 0x0010000004067890 */ /* 0x000fc8000fffe1ff */
[----:B------:R-:W-:Y:S02]  /*0b70*/  USHF.L.U32 UR7, UR6, 0xb, URZ ;  /* 0x0000000b06077899 */ /* 0x000fe400080006ff */
[----:B------:R-:W-:Y:S01]  /*0b80*/  USHF.L.U32 UR6, UR6, 0x1, URZ ;  /* 0x0000000106067899 */ /* 0x000fe200080006ff */
[----:B------:R-:W1:Y:S11]  /*0b90*/  FENCE.VIEW.ASYNC.S ;  /* 0x00000000000073c6 */ /* 0x000e760000000000 */
[----:B-1----:R4:W1:Y:S01]  /*0ba0*/  SYNCS.EXCH.64 URZ, [UR5+0x1c0], UR6 ;  /* 0x0001c00605ff75b2 */ /* 0x0028620008000100 */
[----:B------:R4:W1:Y:S02]  /*0bb0*/  SYNCS.EXCH.64 URZ, [UR5+0x1c8], UR6 ;  /* 0x0001c80605ff75b2 */ /* 0x0008640008000100 */
[----:B----4-:R-:W-:Y:S01]  /*0bc0*/  NOP ;  /* 0x0000000000007918 */ /* 0x010fe20000000000 */
.L_x_12:
[----:B------:R-:W4:Y:S01]  /*0bd0*/  SHFL.IDX PT, R2, R80, RZ, 0x1f ;  /* 0x00001fff50027589 */ /* 0x000f2200000e0000 */
[----:B------:R-:W-:Y:S01]  /*0be0*/  NOP ;  /* 0x0000000000007918 */ /* 0x000fe20000000000 */
[----:B----4-:R-:W-:-:S13]  /*0bf0*/  ISETP.NE.AND P0, PT, R2, 0x4, PT ;  /* 0x000000040200780c */ /* 0x010fda0003f05270 */
[----:B------:R-:W-:Y:S05]  /*0c00*/  @P0 BRA `(.L_x_13) ;  /* 0x00000000004c0947 */ /* 0x000fea0003800000 */
[----:B-1----:R-:W1:Y:S01]  /*0c10*/  S2UR UR5, SR_CgaCtaId ;  /* 0x00000000000579c3 */ /* 0x002e620000008800 */
[----:B------:R-:W-:Y:S01]  /*0c20*/  UMOV UR7, 0x720 ;  /* 0x0000072000077882 */ /* 0x000fe20000000000 */
[----:B------:R-:W-:Y:S01]  /*0c30*/  UMOV UR6, 0x400 ;  /* 0x0000040000067882 */ /* 0x000fe20000000000 */
[----:B------:R-:W-:Y:S01]  /*0c40*/  USEL UR7, UR7, 0x620, UP5 ;  /* 0x0000062007077887 */ /* 0x000fe2000a800000 */
[----:B------:R-:W-:Y:S01]  /*0c50*/  UMOV UR4, 0x1 ;  /* 0x0000000100047882 */ /* 0x000fe20000000000 */
[----:B------:R-:W-:Y:S01]  /*0c60*/  ELECT P0, URZ, PT ;  /* 0x0000000000ff782f */ /* 0x000fe20003800000 */
[----:B------:R-:W-:-:S04]  /*0c70*/  UIADD3 UR8, UPT, UPT, -UR4, 0x100000, URZ ;  /* 0x0010000004087890 */ /* 0x000fc8000fffe1ff */
[----:B------:R-:W-:Y:S02]  /*0c80*/  USHF.L.U32 UR9, UR8, 0xb, URZ ;  /* 0x0000000b08097899 */ /* 0x000fe400080006ff */
[----:B------:R-:W-:Y:S02]  /*0c90*/  USHF.L.U32 UR8, UR8, 0x1, URZ ;  /* 0x0000000108087899 */ /* 0x000fe400080006ff */
[----:B-1----:R-:W-:Y:S02]  /*0ca0*/  ULEA UR5, UR5, UR6, 0x18 ;  /* 0x0000000605057291 */ /* 0x002fe4000f8ec0ff */
[----:B------:R-:W-:-:S04]  /*0cb0*/  UIADD3 UR6, UPT, UPT, -UR7, 0x100000, URZ ;  /* 0x0010000007067890 */ /* 0x000fc8000fffe1ff */
[----:B------:R-:W-:Y:S02]  /*0cc0*/  USHF.L.U32 UR7, UR6, 0xb, URZ ;  /* 0x0000000b06077899 */ /* 0x000fe400080006ff */
[----:B------:R-:W-:Y:S01]  /*0cd0*/  USHF.L.U32 UR6, UR6, 0x1, URZ ;  /* 0x0000000106067899 */ /* 0x000fe200080006ff */
[----:B------:R-:W1:Y:S03]  /*0ce0*/  FENCE.VIEW.ASYNC.S ;  /* 0x00000000000073c6 */ /* 0x000e660000000000 */
[----:B-1----:R4:W1:Y:S08]  /*0cf0*/  SYNCS.EXCH.64 URZ, [UR5+0x1d0], UR8 ;  /* 0x0001d00805ff75b2 */ /* 0x0028700008000100 */
[----:B------:R4:W1:Y:S01]  /*0d00*/  SYNCS.EXCH.64 URZ, [UR5+0x1e0], UR6 ;  /* 0x0001e00605ff75b2 */ /* 0x0008620008000100 */
[----:B------:R4:W1:Y:S01]  /*0d10*/  SYNCS.EXCH.64 URZ, [UR5+0x1d8], UR8 ;  /* 0x0001d80805ff75b2 */ /* 0x0008620008000100 */
[----:B------:R4:W1:Y:S02]  /*0d20*/  SYNCS.EXCH.64 URZ, [UR5+0x1e8], UR6 ;  /* 0x0001e80605ff75b2 */ /* 0x0008640008000100 */
[----:B----4-:R-:W-:Y:S01]  /*0d30*/  NOP ;  /* 0x0000000000007918 */ /* 0x010fe20000000000 */
.L_x_13:
[----:B------:R-:W4:Y:S01]  /*0d40*/  SHFL.IDX PT, R2, R80, RZ, 0x1f ;  /* 0x00001fff50027589 */ /* 0x000f2200000e0000 */
[----:B------:R-:W-:Y:S01]  /*0d50*/  NOP ;  /* 0x0000000000007918 */ /* 0x000fe20000000000 */
[----:B----4-:R-:W-:-:S13]  /*0d60*/  ISETP.NE.AND P0, PT, R2, 0x5, PT ;  /* 0x000000050200780c */ /* 0x010fda0003f05270 */
[----:B------:R-:W-:Y:S05]  /*0d70*/  @P0 BRA `(.L_x_14) ;  /* 0x0000000000580947 */ /* 0x000fea0003800000 */
[----:B-1----:R-:W1:Y:S01]  /*0d80*/  S2UR UR6, SR_CgaCtaId ;  /* 0x00000000000679c3 */ /* 0x002e620000008800 */
        /* <DEDUP_REMOVED lines=12> */
[----:B-1----:R4:W1:Y:S01]  /*0e50*/  SYNCS.EXCH.64 URZ, [UR6+0x1f0], UR8 ;  /* 0x0001f00806ff75b2 */ /* 0x0028620008000100 */
[----:B------:R4:W1:Y:S01]  /*0e60*/  SYNCS.EXCH.64 URZ, [UR6+0x210], UR4 ;  /* 0x0002100406ff75b2 */ /* 0x0008620008000100 */
[----:B------:R4:W1:Y:S01]  /*0e70*/  SYNCS.EXCH.64 URZ, [UR6+0x1f8], UR8 ;  /* 0x0001f80806ff75b2 */ /* 0x0008620008000100 */
[----:B------:R4:W1:Y:S01]  /*0e80*/  SYNCS.EXCH.64 URZ, [UR6+0x218], UR4 ;  /* 0x0002180406ff75b2 */ /* 0x0008620008000100 */
[----:B------:R4:W1:Y:S01]  /*0e90*/  SYNCS.EXCH.64 URZ, [UR6+0x200], UR8 ;  /* 0x0002000806ff75b2 */ /* 0x0008620008000100 */
[----:B------:R4:W1:Y:S01]  /*0ea0*/  SYNCS.EXCH.64 URZ, [UR6+0x220], UR4 ;  /* 0x0002200406ff75b2 */ /* 0x0008620008000100 */
[----:B------:R4:W1:Y:S01]  /*0eb0*/  SYNCS.EXCH.64 URZ, [UR6+0x208], UR8 ;  /* 0x0002080806ff75b2 */ /* 0x0008620008000100 */
[----:B------:R4:W1:Y:S02]  /*0ec0*/  SYNCS.EXCH.64 URZ, [UR6+0x228], UR4 ;  /* 0x0002280406ff75b2 */ /* 0x0008640008000100 */
[----:B----4-:R-:W-:Y:S01]  /*0ed0*/  NOP ;  /* 0x0000000000007918 */ /* 0x010fe20000000000 */
.L_x_14:
[----:B------:R-:W4:Y:S01]  /*0ee0*/  SHFL.IDX PT, R2, R80, RZ, 0x1f ;  /* 0x00001fff50027589 */ /* 0x000f2200000e0000 */
[----:B------:R-:W1:Y:S01]  /*0ef0*/  S2UR UR54, SR_CgaCtaId ;  /* 0x00000000003679c3 */ /* 0x000e620000008800 */
[----:B------:R-:W-:Y:S01]  /*0f00*/  NOP ;  /* 0x0000000000007918 */ /* 0x000fe20000000000 */
[----:B----4-:R-:W-:-:S13]  /*0f10*/  ISETP.NE.AND P0, PT, R2, 0x3, PT ;  /* 0x000000030200780c */ /* 0x010fda0003f05270 */
[----:B-1----:R-:W-:Y:S05]  /*0f20*/  @P0 BRA `(.L_x_15) ;  /* 0x0000000000340947 */ /* 0x002fea0003800000 */
[----:B------:R-:W-:Y:S01]  /*0f30*/  UMOV UR5, 0x400 ;  /* 0x0000040000057882 */ /* 0x000fe20000000000 */
[----:B------:R-:W-:Y:S01]  /*0f40*/  UMOV UR4, 0x20 ;  /* 0x0000002000047882 */ /* 0x000fe20000000000 */
[----:B------:R-:W-:Y:S02]  /*0f50*/  ULEA UR5, UR54, UR5, 0x18 ;  /* 0x0000000536057291 */ /* 0x000fe4000f8ec0ff */
[----:B------:R-:W-:-:S04]  /*0f60*/  UIADD3 UR6, UPT, UPT, -UR4, 0x100000, URZ ;  /* 0x0010000004067890 */ /* 0x000fc8000fffe1ff */
[----:B------:R-:W-:Y:S02]  /*0f70*/  USHF.L.U32 UR7, UR6, 0xb, URZ ;  /* 0x0000000b06077899 */ /* 0x000fe400080006ff */
[----:B------:R-:W-:Y:S01]  /*0f80*/  USHF.L.U32 UR6, UR6, 0x1, URZ ;  /* 0x0000000106067899 */ /* 0x000fe200080006ff */
[----:B------:R-:W-:Y:S01]  /*0f90*/  ELECT P0, URZ, PT ;  /* 0x0000000000ff782f */ /* 0x000fe20003800000 */
[----:B------:R-:W1:Y:S10]  /*0fa0*/  FENCE.VIEW.ASYNC.S ;  /* 0x00000000000073c6 */ /* 0x000e740000000000 */
[----:B-1----:R1:W4:Y:S01]  /*0fb0*/  SYNCS.EXCH.64 URZ, [UR5+0x230], UR6 ;  /* 0x0002300605ff75b2 */ /* 0x0023220008000100 */
[----:B------:R1:W1:Y:S01]  /*0fc0*/  SYNCS.EXCH.64 URZ, [UR5+0x240], UR6 ;  /* 0x0002400605ff75b2 */ /* 0x0002620008000100 */
[----:B------:R1:W1:Y:S01]  /*0fd0*/  SYNCS.EXCH.64 URZ, [UR5+0x238], UR6 ;  /* 0x0002380605ff75b2 */ /* 0x0002620008000100 */
[----:B------:R1:W1:Y:S01]  /*0fe0*/  SYNCS.EXCH.64 URZ, [UR5+0x248], UR6 ;  /* 0x0002480605ff75b2 */ /* 0x0002620008000100 */
[----:B------:R-:W-:Y:S01]  /*0ff0*/  NOP ;  /* 0x0000000000007918 */ /* 0x000fe20000000000 */
.L_x_15:
[----:B------:R-:W2:Y:S01]  /*1000*/  LDCU UR12, c[0x0][0x36c] ;  /* 0x00006d80ff0c77ac */ /* 0x000ea20008000800 */
[----:B------:R-:W-:Y:S01]  /*1010*/  ISETP.NE.OR P3, PT, R0, 0x2, !P3 ;  /* 0x000000020000780c */ /* 0x000fe20005f65670 */
[----:B------:R-:W-:Y:S01]  /*1020*/  NOP ;  /* 0x0000000000007918 */ /* 0x000fe20000000000 */
[----:B------:R-:W-:Y:S01]  /*1030*/  LOP3.LUT R0, R76, 0x1f, RZ, 0xc0, !PT ;  /* 0x0000001f4c007812 */ /* 0x000fe200078ec0ff */
[----:B------:R-:W-:Y:S02]  /*1040*/  UISETP.NE.AND UP6, UPT, UR10, URZ, UPT ;  /* 0x000000ff0a00728c */ /* 0x000fe4000bfc5270 */
[----:B--2---:R-:W-:-:S04]  /*1050*/  UISETP.EQ.U32.AND UP0, UPT, UR12, 0x1, UPT ;  /* 0x000000010c00788c */ /* 0x004fc8000bf02070 */
[----:B------:R-:W-:-:S05]  /*1060*/  UP2UR UR4, UPR, URZ, 0x1 ;  /* 0x00000001ff047883 */ /* 0x000fca0008000000 */
[----:B------:R-:W-:Y:S05]  /*1070*/  BRA.U !UP0, `(.L_x_16) ;  /* 0x0000000108087547 */ /* 0x000fea000b800000 */
[----:B-1-34-:R-:W-:Y:S01]  /*1080*/  UCGABAR_ARV ;  /* 0x00000000000079c7 */ /* 0x01afe20008000000 */
[----:B------:R-:W-:Y:S05]  /*1090*/  BRA `(.L_x_17) ;  /* 0x0000000000047947 */ /* 0x000fea0003800000 */
.L_x_16:
[----:B-1-34-:R-:W-:Y:S02]  /*10a0*/  NOP ;  /* 0x0000000000007918 */ /* 0x01afe40000000000 */
.L_x_17:
[----:B------:R-:W1:Y:S01]  /*10b0*/  S2UR UR50, SR_CTAID.X ;  /* 0x00000000003279c3 */ /* 0x000e620000002500 */
[----:B------:R-:W-:-:S05]  /*10c0*/  CS2R.32 R3, SR_CgaSize ;  /* 0x0000000000037805 */ /* 0x000fca0000008a00 */
[----:B------:R-:W-:-:S05]  /*10d0*/  IMAD R3, R3, -0xa0, RZ ;  /* 0xffffff6003037824 */ /* 0x000fca00078e02ff */
[----:B------:R-:W-:-:S14]  /*10e0*/  R2UR UR5, R3 ;  /* 0x00000000030572ca */ /* 0x000fdc00000e0000 */
[----:B------:R-:W2:Y:S01]  /*10f0*/  LDCU UR5, c[0x0][UR5+0x2b0] ;  /* 0x00005600050577ac */ /* 0x000ea20008000800 */
[----:B------:R-:W-:-:S05]  /*1100*/  CS2R.32 R3, SR_CgaSize ;  /* 0x0000000000037805 */ /* 0x000fca0000008a00 */
[----:B------:R-:W-:-:S05]  /*1110*/  IMAD R3, R3, -0xa0, RZ ;  /* 0xffffff6003037824 */ /* 0x000fca00078e02ff */
[----:B------:R-:W-:-:S14]  /*1120*/  R2UR UR4, R3 ;  /* 0x00000000030472ca */ /* 0x000fdc00000e0000 */
[----:B------:R-:W3:Y:S01]  /*1130*/  LDCU UR4, c[0x0][UR4+0x2b4] ;  /* 0x00005680040477ac */ /* 0x000ee20008000800 */
[----:B------:R-:W4:Y:S01]  /*1140*/  S2UR UR51, SR_CTAID.Y ;  /* 0x00000000003379c3 */ /* 0x000f220000002600 */
[----:B------:R-:W-:-:S05]  /*1150*/  CS2R.32 R3, SR_CgaSize ;  /* 0x0000000000037805 */ /* 0x000fca0000008a00 */
[----:B------:R-:W-:-:S05]  /*1160*/  IMAD R3, R3, -0xa0, RZ ;  /* 0xffffff6003037824 */ /* 0x000fca00078e02ff */
[----:B------:R-:W-:-:S14]  /*1170*/  R2UR UR7, R3 ;  /* 0x00000000030772ca */ /* 0x000fdc00000e0000 */
[----:B------:R-:W3:Y:S01]  /*1180*/  LDCU UR7, c[0x0][UR7+0x2a0] ;  /* 0x00005400070777ac */ /* 0x000ee20008000800 */
[----:B------:R-:W-:-:S05]  /*1190*/  CS2R.32 R3, SR_CgaSize ;  /* 0x0000000000037805 */ /* 0x000fca0000008a00 */
[----:B------:R-:W-:-:S05]  /*11a0*/  IMAD R3, R3, -0xa0, RZ ;  /* 0xffffff6003037824 */ /* 0x000fca00078e02ff */
[----:B------:R-:W-:-:S14]  /*11b0*/  R2UR UR6, R3 ;  /* 0x00000000030672ca */ /* 0x000fdc00000e0000 */
[----:B------:R-:W3:Y:S01]  /*11c0*/  LDCU UR6, c[0x0][UR6+0x2a4] ;  /* 0x00005480060677ac */ /* 0x000ee20008000800 */
[----:B------:R-:W-:Y:S02]  /*11d0*/  ULOP3.LUT UR22, UR54, 0x1, URZ, 0xc0, !UPT ;  /* 0x0000000136167892 */ /* 0x000fe4000f8ec0ff */
[----:B------:R-:W-:Y:S02]  /*11e0*/  USHF.R.U32.HI UR11, URZ, 0x1, UR54 ;  /* 0x00000001ff0b7899 */ /* 0x000fe40008011636 */
[----:B------:R-:W-:Y:S02]  /*11f0*/  UISETP.GT.U32.AND UP1, UPT, UR22, 0xffff, UPT ;  /* 0x0000ffff1600788c */ /* 0x000fe4000bf24070 */
[----:B------:R-:W-:Y:S01]  /*1200*/  USHF.L.U32 UR23, UR54, 0x9, URZ ;  /* 0x0000000936177899 */ /* 0x000fe200080006ff */
[----:B-1----:R-:W-:Y:S01]  /*1210*/  I2FP.F32.U32 R3, UR50 ;  /* 0x0000003200037c45 */ /* 0x002fe20008201000 */
[----:B------:R-:W-:Y:S01]  /*1220*/  USHF.L.U32 UR15, UR54, 0xb, URZ ;  /* 0x0000000b360f7899 */ /* 0x000fe200080006ff */
[----:B------:R-:W1:Y:S03]  /*1230*/  LDCU UR19, c[0x0][0xb24] ;  /* 0x00016480ff1377ac */ /* 0x000e660008000800 */
[----:B--2---:R-:W-:Y:S01]  /*1240*/  FMUL R3, R3, UR5 ;  /* 0x0000000503037c20 */ /* 0x004fe20008400000 */
[----:B------:R-:W2:Y:S01]  /*1250*/  LDCU UR37, c[0x0][0xb24] ;  /* 0x00016480ff2577ac */ /* 0x000ea20008000800 */
[----:B----4-:R-:W-:-:S04]  /*1260*/  I2FP.F32.U32 R2, UR51 ;  /* 0x0000003300027c45 */ /* 0x010fc80008201000 */
[----:B------:R-:W4:Y:S01]  /*1270*/  F2I.U32.TRUNC.NTZ R3, R3 ;  /* 0x0000000300037305 */ /* 0x000f22000020f000 */
[----:B------:R-:W1:Y:S01]  /*1280*/  LDCU UR16, c[0x0][0xb30] ;  /* 0x00016600ff1077ac */ /* 0x000e620008000800 */
[----:B---3--:R-:W-:Y:S01]  /*1290*/  FMUL R2, R2, UR4 ;  /* 0x0000000402027c20 */ /* 0x008fe20008400000 */
[----:B------:R-:W-:Y:S01]  /*12a0*/  ULOP3.LUT UR4, UR54, 0x6, URZ, 0xc0, !UPT ;  /* 0x0000000636047892 */ /* 0x000fe2000f8ec0ff */
[----:B------:R-:W-:-:S04]  /*12b0*/  UMOV UR14, 0x55 ;  /* 0x00000055000e7882 */ /* 0x000fc80000000000 */
[----:B------:R-:W3:Y:S01]  /*12c0*/  F2I.U32.TRUNC.NTZ R2, R2 ;  /* 0x0000000200027305 */ /* 0x000ee2000020f000 */
[----:B------:R-:W-:Y:S01]  /*12d0*/  UISETP.GT.U32.AND UP0, UPT, UR4, 0xffff, UPT ;  /* 0x0000ffff0400788c */ /* 0x000fe2000bf04070 */
[----:B------:R-:W-:Y:S01]  /*12e0*/  UMOV UR13, 0x3 ;  /* 0x00000003000d7882 */ /* 0x000fe20000000000 */
[----:B------:R-:W-:Y:S02]  /*12f0*/  USEL UR5, UR22, 0xffff, !UP1 ;  /* 0x0000ffff16057887 */ /* 0x000fe4000c800000 */
[----:B------:R-:W-:Y:S01]  /*1300*/  USEL UR4, UR4, 0xffff, !UP0 ;  /* 0x0000ffff04047887 */ /* 0x000fe2000c000000 */
[----:B----4-:R-:W-:Y:S02]  /*1310*/  R2UR UR49, R3 ;  /* 0x00000000033172ca */ /* 0x010fe400000e0000 */
[----:B---3--:R-:W-:Y:S02]  /*1320*/  R2UR UR48, R2 ;  /* 0x00000000023072ca */ /* 0x008fe400000e0000 */
[----:B------:R-:W-:-:S09]  /*1330*/  PRMT R2, RZ, 0x7610, R2 ;  /* 0x00007610ff027816 */ /* 0x000fd20000000002 */
[----:B------:R-:W-:-:S04]  /*1340*/  UIADD3 UR49, UPT, UPT, -UR49, URZ, URZ ;  /* 0x000000ff31317290 */ /* 0x000fc8000fffe1ff */
[----:B------:R-:W-:Y:S02]  /*1350*/  UIMAD UR49, UR7, UR49, UR50 ;  /* 0x00000031073172a4 */ /* 0x000fe4000f8e0232 */
[----:B------:R-:W-:-:S04]  /*1360*/  UIADD3 UR48, UPT, UPT, -UR48, URZ, URZ ;  /* 0x000000ff30307290 */ /* 0x000fc8000fffe1ff */
[----:B------:R-:W-:Y:S01]  /*1370*/  UIMAD UR48, UR6, UR48, UR51 ;  /* 0x00000030063072a4 */ /* 0x000fe2000f8e0233 */
[----:B-12---:R-:W-:Y:S11]  /*1380*/  BRA.U UP6, `(.L_x_18) ;  /* 0x00000001066c7547 */ /* 0x006ff6000b800000 */
[----:B------:R-:W-:Y:S02]  /*1390*/  UISETP.NE.AND UP2, UPT, UR48, 0x2, UPT ;  /* 0x000000023000788c */ /* 0x000fe4000bf45270 */
[----:B------:R-:W-:Y:S02]  /*13a0*/  UISETP.NE.AND UP4, UPT, UR48, URZ, UPT ;  /* 0x000000ff3000728c */ /* 0x000fe4000bf85270 */
[----:B------:R-:W-:Y:S02]  /*13b0*/  UISETP.NE.AND UP0, UPT, UR48, 0x1, UPT ;  /* 0x000000013000788c */ /* 0x000fe4000bf05270 */
[----:B------:R-:W-:Y:S02]  /*13c0*/  USEL UR18, URZ, 0x10, UP2 ;  /* 0x00000010ff127887 */ /* 0x000fe40009000000 */
[----:B------:R-:W-:Y:S02]  /*13d0*/  USEL UR7, URZ, 0x20, UP2 ;  /* 0x00000020ff077887 */ /* 0x000fe40009000000 */
[----:B------:R-:W-:-:S02]  /*13e0*/  UISETP.NE.AND UP3, UPT, UR49, URZ, UPT ;  /* 0x000000ff3100728c */ /* 0x000fc4000bf65270 */
[----:B------:R-:W-:Y:S02]  /*13f0*/  USEL UR20, URZ, 0x4, UP0 ;  /* 0x00000004ff147887 */ /* 0x000fe40008000000 */
[----:B------:R-:W-:Y:S02]  /*1400*/  UISETP.NE.AND UP1, UPT, UR48, 0x3, UPT ;  /* 0x000000033000788c */ /* 0x000fe4000bf25270 */
[----:B------:R-:W-:Y:S02]  /*1410*/  UISETP.NE.AND UP2, UPT, UR49, URZ, UP4 ;  /* 0x000000ff3100728c */ /* 0x000fe4000a745270 */
[----:B------:R-:W-:Y:S02]  /*1420*/  USEL UR8, URZ, 0x8, UP0 ;  /* 0x00000008ff087887 */ /* 0x000fe40008000000 */
[----:B------:R-:W-:Y:S02]  /*1430*/  UISETP.NE.AND UP0, UPT, UR49, 0x1, UPT ;  /* 0x000000013100788c */ /* 0x000fe4000bf05270 */
[----:B------:R-:W-:-:S02]  /*1440*/  USEL UR9, URZ, 0x2, UP4 ;  /* 0x00000002ff097887 */ /* 0x000fc4000a000000 */
[----:B------:R-:W-:Y:S02]  /*1450*/  USEL UR17, URZ, 0x40, UP1 ;  /* 0x00000040ff117887 */ /* 0x000fe40008800000 */
[----:B------:R-:W-:Y:S02]  /*1460*/  USEL UR21, URZ, 0x1, UP2 ;  /* 0x00000001ff157887 */ /* 0x000fe40009000000 */
[----:B------:R-:W-:Y:S02]  /*1470*/  USEL UR20, UR20, 0x4, UP3 ;  /* 0x0000000414147887 */ /* 0x000fe40009800000 */
[----:B------:R-:W-:Y:S02]  /*1480*/  USEL UR18, UR18, 0x10, UP3 ;  /* 0x0000001012127887 */ /* 0x000fe40009800000 */
[----:B------:R-:W-:Y:S02]  /*1490*/  USEL UR17, UR17, 0x40, UP3 ;  /* 0x0000004011117887 */ /* 0x000fe40009800000 */
[----:B------:R-:W-:-:S02]  /*14a0*/  USEL UR9, UR9, 0x2, UP0 ;  /* 0x0000000209097887 */ /* 0x000fc40008000000 */
[----:B------:R-:W-:Y:S02]  /*14b0*/  UIADD3 UR18, UPT, UPT, UR18, UR20, UR21 ;  /* 0x0000001412127290 */ /* 0x000fe4000fffe015 */
[----:B------:R-:W-:Y:S02]  /*14c0*/  USEL UR6, URZ, 0x80, UP1 ;  /* 0x00000080ff067887 */ /* 0x000fe40008800000 */
[----:B------:R-:W-:Y:S02]  /*14d0*/  USEL UR8, UR8, 0x8, UP0 ;  /* 0x0000000808087887 */ /* 0x000fe40008000000 */
[----:B------:R-:W-:Y:S02]  /*14e0*/  USEL UR7, UR7, 0x20, UP0 ;  /* 0x0000002007077887 */ /* 0x000fe40008000000 */
[----:B------:R-:W-:Y:S02]  /*14f0*/  UIADD3 UR9, UPT, UPT, UR9, UR17, UR18 ;  /* 0x0000001109097290 */ /* 0x000fe4000fffe012 */
[----:B------:R-:W-:-:S02]  /*1500*/  USEL UR6, UR6, 0x80, UP0 ;  /* 0x0000008006067887 */ /* 0x000fc40008000000 */
[----:B------:R-:W-:-:S04]  /*1510*/  UIADD3 UR7, UPT, UPT, UR7, UR8, UR9 ;  /* 0x0000000807077290 */ /* 0x000fc8000fffe009 */
[----:B------:R-:W-:-:S06]  /*1520*/  UIADD3 UR6, UPT, UPT, UR7, UR6, URZ ;  /* 0x0000000607067290 */ /* 0x000fcc000fffe0ff */
[----:B------:R-:W-:-:S07]  /*1530*/  MOV R2, UR6 ;  /* 0x0000000600027c02 */ /* 0x000fce0008000f00 */
.L_x_18:
[----:B------:R-:W1:Y:S01]  /*1540*/  S2UR UR36, SR_CTAID.Z ;  /* 0x00000000002479c3 */ /* 0x000e620000002700 */
[----:B------:R-:W-:Y:S02]  /*1550*/  UISETP.GE.AND UP0, UPT, UR19, 0x1, UPT ;  /* 0x000000011300788c */ /* 0x000fe4000bf06270 */
[----:B------:R-:W-:Y:S02]  /*1560*/  ULOP3.LUT UR5, UR5, 0xffff, URZ, 0xc0, !UPT ;  /* 0x0000ffff05057892 */ /* 0x000fe4000f8ec0ff */
[----:B------:R-:W-:Y:S02]  /*1570*/  ULOP3.LUT UR4, UR4, 0xffff, URZ, 0xc0, !UPT ;  /* 0x0000ffff04047892 */ /* 0x000fe4000f8ec0ff */
[----:B------:R-:W-:Y:S02]  /*1580*/  UISETP.NE.AND UP3, UPT, UR10, 0x2, UPT ;  /* 0x000000020a00788c */ /* 0x000fe4000bf65270 */
[----:B------:R-:W-:Y:S02]  /*1590*/  ULOP3.LUT UR21, UR23, 0xc00, URZ, 0xc0, !UPT ;  /* 0x00000c0017157892 */ /* 0x000fe4000f8ec0ff */
[----:B------:R-:W-:-:S02]  /*15a0*/  ULOP3.LUT UR15, UR15, 0x800, URZ, 0xc0, !UPT ;  /* 0x000008000f0f7892 */ /* 0x000fc4000f8ec0ff */
[----:B------:R-:W-:Y:S02]  /*15b0*/  USHF.L.U32 UR14, UR14, UR5, URZ ;  /* 0x000000050e0e7299 */ /* 0x000fe400080006ff */
[----:B------:R-:W-:Y:S01]  /*15c0*/  USHF.L.U32 UR13, UR13, UR4, URZ ;  /* 0x000000040d0d7299 */ /* 0x000fe200080006ff */
[----:B------:R-:W-:Y:S11]  /*15d0*/  BRA.U !UP0, `(.L_x_19) ;  /* 0x0000000108b87547 */ /* 0x000ff6000b800000 */
[----:B------:R-:W2:Y:S01]  /*15e0*/  LDCU.128 UR4, c[0x0][0xb10] ;  /* 0x00016200ff0477ac */ /* 0x000ea20008000c00 */
[----:B------:R-:W3:Y:S01]  /*15f0*/  LDCU UR23, c[0x0][0x370] ;  /* 0x00006e00ff1777ac */ /* 0x000ee20008000800 */
[----:B------:R-:W4:Y:S01]  /*1600*/  LDCU UR20, c[0x0][0x374] ;  /* 0x00006e80ff1477ac */ /* 0x000f220008000800 */
[----:B------:R-:W1:Y:S01]  /*1610*/  LDCU UR18, c[0x0][0xb0c] ;  /* 0x00016180ff1277ac */ /* 0x000e620008000800 */
[----:B------:R-:W3:Y:S01]  /*1620*/  LDCU UR17, c[0x0][0xb20] ;  /* 0x00016400ff1177ac */ /* 0x000ee20008000800 */
[----:B------:R-:W3:Y:S01]  /*1630*/  LDCU.64 UR8, c[0x0][0xb28] ;  /* 0x00016500ff0877ac */ /* 0x000ee20008000a00 */
[----:B--2---:R-:W-:Y:S02]  /*1640*/  UISETP.NE.AND UP0, UPT, UR6, 0x1, UPT ;  /* 0x000000010600788c */ /* 0x004fe4000bf05270 */
[----:B----4-:R-:W-:Y:S02]  /*1650*/  UIMAD.WIDE.U32 UR28, UR20, UR7, URZ ;  /* 0x00000007141c72a5 */ /* 0x010fe4000f8e00ff */
[----:B------:R-:W-:-:S02]  /*1660*/  UISETP.NE.AND UP2, UPT, UR19, 0x1, UPT ;  /* 0x000000011300788c */ /* 0x000fc4000bf45270 */
[----:B-1----:R-:W-:Y:S02]  /*1670*/  UISETP.NE.AND UP1, UPT, UR18, 0x1, UPT ;  /* 0x000000011200788c */ /* 0x002fe4000bf25270 */
[----:B------:R-:W-:Y:S02]  /*1680*/  UIMAD.WIDE.U32 UR30, UR51, UR7, URZ ;  /* 0x00000007331e72a5 */ /* 0x000fe4000f8e00ff */
[----:B---3--:R-:W-:Y:S01]  /*1690*/  UIMAD.WIDE.U32 UR24, UR23, UR4, URZ ;  /* 0x00000004171872a5 */ /* 0x008fe2000f8e00ff */
[----:B------:R-:W-:Y:S01]  /*16a0*/  UMOV UR7, UR29 ;  /* 0x0000001d00077c82 */ /* 0x000fe20008000000 */
[----:B------:R-:W-:Y:S02]  /*16b0*/  UIMAD.WIDE.U32 UR28, UR50, UR4, URZ ;  /* 0x00000004321c72a5 */ /* 0x000fe4000f8e00ff */
[----:B------:R-:W-:-:S03]  /*16c0*/  @UP0 USHF.R.U32.HI UR20, URZ, UR17, UR7 ;  /* 0x00000011ff140299 */ /* 0x000fc60008011607 */
[----:B------:R-:W-:Y:S02]  /*16d0*/  @UP1 USHF.R.U32.HI UR23, URZ, UR5, UR25 ;  /* 0x00000005ff171299 */ /* 0x000fe40008011619 */
[----:B------:R-:W-:Y:S02]  /*16e0*/  UIMAD.WIDE.U32 UR24, UR20, UR8, URZ ;  /* 0x00000008141872a5 */ /* 0x000fe4000f8e00ff */
[----:B------:R-:W-:Y:S02]  /*16f0*/  USHF.R.U32.HI UR31, URZ, UR17, UR31 ;  /* 0x00000011ff1f7299 */ /* 0x000fe4000801161f */
[----:B------:R-:W-:Y:S02]  /*1700*/  UIMAD.WIDE.U32 UR32, UR23, UR8, URZ ;  /* 0x00000008172072a5 */ /* 0x000fe4000f8e00ff */
[----:B------:R-:W-:Y:S02]  /*1710*/  @UP2 USHF.R.U32.HI UR20, URZ, UR9, UR25 ;  /* 0x00000009ff142299 */ /* 0x000fe40008011619 */
[----:B------:R-:W-:-:S02]  /*1720*/  USHF.R.U32.HI UR29, URZ, UR5, UR29 ;  /* 0x00000005ff1d7299 */ /* 0x000fc4000801161d */
[----:B------:R-:W-:Y:S02]  /*1730*/  USEL UR31, UR51, UR31, !UP0 ;  /* 0x0000001f331f7287 */ /* 0x000fe4000c000000 */
[----:B------:R-:W-:Y:S02]  /*1740*/  @UP2 USHF.R.U32.HI UR23, URZ, UR9, UR33 ;  /* 0x00000009ff172299 */ /* 0x000fe40008011621 */
[----:B------:R-:W-:Y:S02]  /*1750*/  UIMAD UR20, UR20, UR19, URZ ;  /* 0x00000013141472a4 */ /* 0x000fe4000f8e02ff */
[----:B------:R-:W-:Y:S02]  /*1760*/  USEL UR29, UR50, UR29, !UP1 ;  /* 0x0000001d321d7287 */ /* 0x000fe4000c800000 */
[----:B------:R-:W-:Y:S02]  /*1770*/  UIMAD UR4, UR23, UR19, URZ ;  /* 0x00000013170472a4 */ /* 0x000fe4000f8e02ff */
[----:B------:R-:W-:-:S02]  /*1780*/  UISETP.GE.AND UP0, UPT, UR31, UR20, UPT ;  /* 0x000000141f00728c */ /* 0x000fc4000bf06270 */
[----:B------:R-:W-:Y:S02]  /*1790*/  UIMAD.WIDE.U32 UR32, UR31, UR8, URZ ;  /* 0x000000081f2072a5 */ /* 0x000fe4000f8e00ff */
[----:B------:R-:W-:Y:S02]  /*17a0*/  UISETP.GE.OR UP0, UPT, UR29, UR4, UP0 ;  /* 0x000000041d00728c */ /* 0x000fe40008706670 */
[----:B------:R-:W-:Y:S02]  /*17b0*/  USHF.R.U32.HI UR4, URZ, UR9, UR33 ;  /* 0x00000009ff047299 */ /* 0x000fe40008011621 */
[----:B------:R-:W-:Y:S02]  /*17c0*/  UIMAD.WIDE.U32 UR24, UR29, UR8, URZ ;  /* 0x000000081d1872a5 */ /* 0x000fe4000f8e00ff */
[----:B------:R-:W-:Y:S02]  /*17d0*/  USEL UR4, UR31, UR4, !UP2 ;  /* 0x000000041f047287 */ /* 0x000fe4000d000000 */
[----:B------:R-:W-:-:S02]  /*17e0*/  UIADD3 UR5, UPT, UPT, -UR31, URZ, URZ ;  /* 0x000000ff1f057290 */ /* 0x000fc4000fffe1ff */
[----:B------:R-:W-:Y:S02]  /*17f0*/  UIADD3 UR8, UPT, UPT, -UR4, URZ, URZ ;  /* 0x000000ff04087290 */ /* 0x000fe4000fffe1ff */
[----:B------:R-:W-:Y:S02]  /*1800*/  @!UP0 USHF.R.U32.HI UR9, URZ, UR9, UR25 ;  /* 0x00000009ff098299 */ /* 0x000fe40008011619 */
[----:B------:R-:W-:Y:S02]  /*1810*/  UIMAD UR8, UR19, UR8, UR31 ;  /* 0x00000008130872a4 */ /* 0x000fe4000f8e021f */
[----:B------:R-:W-:Y:S02]  /*1820*/  @!UP0 USEL UR9, UR29, UR9, !UP2 ;  /* 0x000000091d098287 */ /* 0x000fe4000d000000 */
[----:B------:R-:W-:Y:S02]  /*1830*/  UIADD3 UR7, UPT, UPT, -UR29, URZ, URZ ;  /* 0x000000ff1d077290 */ /* 0x000fe4000fffe1ff */
[----:B------:R-:W-:-:S02]  /*1840*/  @!UP0 UIMAD UR8, UR8, UR23, UR9 ;  /* 0x00000017080882a4 */ /* 0x000fc4000f8e0209 */
[----:B------:R-:W-:Y:S02]  /*1850*/  @!UP0 UIADD3 UR4, UPT, UPT, UR4, -UR9, URZ ;  /* 0x8000000904048290 */ /* 0x000fe4000fffe0ff */
[----:B------:R-:W-:Y:S02]  /*1860*/  UIMAD UR5, UR6, UR5, UR51 ;  /* 0x00000005060572a4 */ /* 0x000fe4000f8e0233 */
[----:B------:R-:W-:Y:S02]  /*1870*/  @!UP0 UIMAD UR31, UR4, UR19, UR29 ;  /* 0x00000013041f82a4 */ /* 0x000fe4000f8e021d */
[----:B------:R-:W-:Y:S01]  /*1880*/  UIMAD UR7, UR18, UR7, UR50 ;  /* 0x00000007120772a4 */ /* 0x000fe2000f8e0232 */
[----:B------:R-:W-:Y:S01]  /*1890*/  @!UP0 UMOV UR29, UR8 ;  /* 0x00000008001d8c82 */ /* 0x000fe20008000000 */
[----:B------:R-:W-:Y:S02]  /*18a0*/  UIMAD UR51, UR31, UR6, UR5 ;  /* 0x000000061f3372a4 */ /* 0x000fe4000f8e0205 */
[----:B------:R-:W-:-:S12]  /*18b0*/  UIMAD UR50, UR29, UR18, UR7 ;  /* 0x000000121d3272a4 */ /* 0x000fd8000f8e0207 */
.L_x_19:
[----:B------:R-:W-:-:S09]  /*18c0*/  UISETP.NE.AND UP0, UPT, UR16, 0x1, UPT ;  /* 0x000000011000788c */ /* 0x000fd2000bf05270 */
[----:B------:R-:W-:Y:S05]  /*18d0*/  BRA.U UP0, `(.L_x_20) ;  /* 0x0000000100407547 */ /* 0x000fea000b800000 */
[----:B------:R-:W2:Y:S01]  /*18e0*/  LDCU.128 UR4, c[0x0][0xb10] ;  /* 0x00016200ff0477ac */ /* 0x000ea20008000c00 */
[----:B------:R-:W3:Y:S01]  /*18f0*/  LDCU UR9, c[0x0][0xb0c] ;  /* 0x00016180ff0977ac */ /* 0x000ee20008000800 */
[----:B------:R-:W4:Y:S01]  /*1900*/  LDCU UR8, c[0x0][0xb20] ;  /* 0x00016400ff0877ac */ /* 0x000f220008000800 */
[----:B--2---:R-:W-:Y:S02]  /*1910*/  UIMAD.WIDE.U32 UR18, UR50, UR4, URZ ;  /* 0x00000004321272a5 */ /* 0x004fe4000f8e00ff */
[----:B------:R-:W-:Y:S02]  /*1920*/  UIMAD.WIDE.U32 UR16, UR51, UR7, URZ ;  /* 0x00000007331072a5 */ /* 0x000fe4000f8e00ff */
[----:B---3--:R-:W-:Y:S02]  /*1930*/  UISETP.NE.AND UP1, UPT, UR9, 0x1, UPT ;  /* 0x000000010900788c */ /* 0x008fe4000bf25270 */
[----:B------:R-:W-:Y:S01]  /*1940*/  UISETP.NE.AND UP0, UPT, UR6, 0x1, UPT ;  /* 0x000000010600788c */ /* 0x000fe2000bf05270 */
[----:B------:R-:W-:Y:S01]  /*1950*/  UMOV UR7, UR19 ;  /* 0x0000001300077c82 */ /* 0x000fe20008000000 */
[----:B----4-:R-:W-:-:S02]  /*1960*/  USHF.R.U32.HI UR8, URZ, UR8, UR17 ;  /* 0x00000008ff087299 */ /* 0x010fc40008011611 */
[----:B------:R-:W-:Y:S02]  /*1970*/  USHF.R.U32.HI UR5, URZ, UR5, UR7 ;  /* 0x00000005ff057299 */ /* 0x000fe40008011607 */
[----:B------:R-:W-:Y:S02]  /*1980*/  USEL UR8, UR51, UR8, !UP0 ;  /* 0x0000000833087287 */ /* 0x000fe4000c000000 */
[----:B------:R-:W-:-:S04]  /*1990*/  USEL UR5, UR50, UR5, !UP1 ;  /* 0x0000000532057287 */ /* 0x000fc8000c800000 */
[----:B------:R-:W-:Y:S02]  /*19a0*/  UIADD3 UR4, UPT, UPT, UR5, -UR8, URZ ;  /* 0x8000000805047290 */ /* 0x000fe4000fffe0ff */
[----:B------:R-:W-:Y:S02]  /*19b0*/  UIADD3 UR5, UPT, UPT, -UR5, UR8, URZ ;  /* 0x0000000805057290 */ /* 0x000fe4000fffe1ff */
[----:B------:R-:W-:Y:S02]  /*19c0*/  UIMAD UR51, UR4, UR6, UR51 ;  /* 0x00000006043372a4 */ /* 0x000fe4000f8e0233 */
[----:B------:R-:W-:-:S12]  /*19d0*/  UIMAD UR50, UR5, UR9, UR50 ;  /* 0x00000009053272a4 */ /* 0x000fd8000f8e0232 */
.L_x_20:
[----:B------:R-:W-:-:S09]  /*19e0*/  UISETP.EQ.U32.AND UP0, UPT, UR12, 0x1, UPT ;  /* 0x000000010c00788c */ /* 0x000fd2000bf02070 */
[----:B------:R-:W-:Y:S05]  /*19f0*/  BRA.U !UP0, `(.L_x_21) ;  /* 0x00000001080c7547 */ /* 0x000fea000b800000 */
[----:B------:R-:W-:Y:S01]  /*1a00*/  UCGABAR_WAIT ;  /* 0x0000000000007dc7 */ /* 0x000fe20008000000 */
[----:B------:R-:W-:Y:S01]  /*1a10*/  CCTL.IVALL ;  /* 0x00000000ff00798f */ /* 0x000fe20002000000 */
[----:B------:R-:W-:Y:S05]  /*1a20*/  BRA `(.L_x_22) ;  /* 0x0000000000047947 */ /* 0x000fea0003800000 */
.L_x_21:
[----:B------:R-:W-:Y:S06]  /*1a30*/  BAR.SYNC.DEFER_BLOCKING 0x0 ;  /* 0x0000000000007b1d */ /* 0x000fec0000010000 */
.L_x_22:
[----:B------:R-:W-:Y:S05]  /*1a40*/  BRA.U UP3, `(.L_x_23) ;  /* 0x0000001d03f07547 */ /* 0x000fea000b800000 */
[----:B------:R-:W2:Y:S01]  /*1a50*/  LDCU UR27, c[0x0][0x38c] ;  /* 0x00007180ff1b77ac */ /* 0x000ea20008000800 */
[----:B------:R-:W-:Y:S01]  /*1a60*/  PLOP3.LUT P1, PT, PT, PT, UP5, 0x80, 0x8 ;  /* 0x000000000008781c */ /* 0x000fe20003f2f058 */
[----:B------:R-:W-:Y:S01]  /*1a70*/  IMAD.MOV.U32 R12, RZ, RZ, 0x1 ;  /* 0x00000001ff0c7424 */ /* 0x000fe200078e00ff */
[----:B------:R-:W-:Y:S01]  /*1a80*/  ISETP.EQ.OR P2, PT, R0, RZ, P3 ;  /* 0x000000ff0000720c */ /* 0x000fe20001f42670 */
[----:B------:R-:W-:Y:S01]  /*1a90*/  USHF.L.U32 UR11, UR11, 0x4, URZ ;  /* 0x000000040b0b7899 */ /* 0x000fe200080006ff */
[----:B------:R-:W-:Y:S01]  /*1aa0*/  PLOP3.LUT P1, PT, P1, PT, PT, 0x8, 0x80 ;  /* 0x000000000080781c */ /* 0x000fe20000f2e170 */
[----:B------:R-:W-:Y:S01]  /*1ab0*/  UISETP.NE.AND UP1, UPT, UR10, URZ, UPT ;  /* 0x000000ff0a00728c */ /* 0x000fe2000bf25270 */
[----:B------:R-:W-:Y:S01]  /*1ac0*/  CS2R R10, SRZ ;  /* 0x00000000000a7805 */ /* 0x000fe2000001ff00 */
[----:B------:R-:W-:Y:S01]  /*1ad0*/  IMAD.MOV.U32 R9, RZ, RZ, RZ ;  /* 0x000000ffff097224 */ /* 0x000fe200078e00ff */
[----:B------:R-:W3:Y:S01]  /*1ae0*/  LDCU UR24, c[0x0][0x370] ;  /* 0x00006e00ff1877ac */ /* 0x000ee20008000800 */
[----:B------:R-:W-:Y:S01]  /*1af0*/  IMAD.MOV.U32 R8, RZ, RZ, 0x1 ;  /* 0x00000001ff087424 */ /* 0x000fe200078e00ff */
[----:B------:R-:W4:Y:S01]  /*1b00*/  LDCU.64 UR30, c[0x0][0x348] ;  /* 0x00006900ff1e77ac */ /* 0x000f220008000a00 */
[----:B------:R-:W1:Y:S01]  /*1b10*/  LDCU UR23, c[0x0][0x374] ;  /* 0x00006e80ff1777ac */ /* 0x000e620008000800 */
[----:B--2---:R-:W-:-:S02]  /*1b20*/  UIADD3 UR4, UPT, UPT, UR27, 0x3f, URZ ;  /* 0x0000003f1b047890 */ /* 0x004fc4000fffe0ff */
[----:B------:R-:W-:Y:S02]  /*1b30*/  ULOP3.LUT UR25, UR11, 0x30, URZ, 0xe2, !UPT ;  /* 0x000000300b197892 */ /* 0x000fe4000f8ee2ff */
[----:B------:R-:W-:Y:S02]  /*1b40*/  USHF.R.S32.HI UR29, URZ, 0x1f, UR4 ;  /* 0x0000001fff1d7899 */ /* 0x000fe40008011404 */
[----:B------:R-:W-:Y:S02]  /*1b50*/  USEL UR39, UR26, 0x2, UP1 ;  /* 0x000000021a277887 */ /* 0x000fe40008800000 */
[----:B------:R-:W-:Y:S02]  /*1b60*/  ULEA.HI UR29, UR29, UR4, URZ, 0x6 ;  /* 0x000000041d1d7291 */ /* 0x000fe4000f8f30ff */
[----:B------:R-:W-:Y:S02]  /*1b70*/  UIADD3 UR4, UPT, UPT, UR27, -0x1, URZ ;  /* 0xffffffff1b047890 */ /* 0x000fe4000fffe0ff */
[----:B------:R-:W-:-:S02]  /*1b80*/  USHF.R.S32.HI UR29, URZ, 0x6, UR29 ;  /* 0x00000006ff1d7899 */ /* 0x000fc4000801141d */
[----:B------:R-:W-:Y:S02]  /*1b90*/  UISETP.GE.U32.AND UP2, UPT, UR4, -0x7f, UPT ;  /* 0xffffff810400788c */ /* 0x000fe4000bf46070 */
[----:B------:R-:W-:Y:S02]  /*1ba0*/  UISETP.LT.U32.AND UP0, UPT, UR29, 0x1b, UPT ;  /* 0x0000001b1d00788c */ /* 0x000fe4000bf01070 */
[----:B------:R-:W-:Y:S02]  /*1bb0*/  UIADD3 UR27, UPT, UPT, UR27, 0x7e, URZ ;  /* 0x0000007e1b1b7890 */ /* 0x000fe4000fffe0ff */
[----:B------:R-:W-:Y:S01]  /*1bc0*/  USEL UR28, UR29, 0x1b, UP0 ;  /* 0x0000001b1d1c7887 */ /* 0x000fe20008000000 */
[----:B------:R-:W-:-:S03]  /*1bd0*/  UMOV UR42, URZ ;  /* 0x000000ff002a7c82 */ /* 0x000fc60008000000 */
[----:B------:R-:W-:Y:S02]  /*1be0*/  UIADD3 UR38, UPT, UPT, UR28, -0x1, URZ ;  /* 0xffffffff1c267890 */ /* 0x000fe4000fffe0ff */
[----:B------:R-:W-:Y:S02]  /*1bf0*/  @UP2 UIADD3 UR38, UPT, UPT, UR28, URZ, URZ ;  /* 0x000000ff1c262290 */ /* 0x000fe4000fffe0ff */
[----:B------:R-:W-:Y:S02]  /*1c00*/  UIADD3 UR43, UPT, UPT, UR29, -UR28, URZ ;  /* 0x8000001c1d2b7290 */ /* 0x000fe4000fffe0ff */
[----:B-1-34-:R-:W-:-:S12]  /*1c10*/  UIADD3 UR38, UPT, UPT, UR38, 0x1, URZ ;  /* 0x0000000126267890 */ /* 0x01afd8000fffe0ff */
.L_x_43:
[----:B------:R-:W-:Y:S01]  /*1c20*/  UISETP.NE.AND UP0, UPT, UR54, URZ, UPT ;  /* 0x000000ff3600728c */ /* 0x000fe2000bf05270 */
[----:B------:R-:W1:Y:S08]  /*1c30*/  S2UR UR54, SR_CgaCtaId ;  /* 0x00000000003679c3 */ /* 0x000e700000008800 */
[----:B------:R-:W-:Y:S05]  /*1c40*/  BRA.U UP0, `(.L_x_24) ;  /* 0x0000000100347547 */ /* 0x000fea000b800000 */
[----:B------:R-:W2:Y:S01]  /*1c50*/  S2R R0, SR_CgaCtaId ;  /* 0x0000000000007919 */ /* 0x000ea20000008800 */
[----:B------:R-:W-:-:S04]  /*1c60*/  MOV R2, 0x400 ;  /* 0x0000040000027802 */ /* 0x000fc80000000f00 */
[----:B--2---:R-:W-:Y:S02]  /*1c70*/  LEA R0, R0, R2, 0x18 ;  /* 0x0000000200007211 */ /* 0x004fe400078ec0ff */
[----:B------:R-:W-:-:S03]  /*1c80*/  SHF.L.U32 R2, R8, 0x1f, RZ ;  /* 0x0000001f08027819 */ /* 0x000fc600000006ff */
[----:B------:R-:W-:-:S04]  /*1c90*/  IMAD R0, R9, 0x8, R0 ;  /* 0x0000000809007824 */ /* 0x000fc800078e0200 */
[----:B------:R-:W2:Y:S02]  /*1ca0*/  SYNCS.PHASECHK.TRANS64.TRYWAIT P0, [R0+URZ+0x240], R2 ;  /* 0x00024002000075a7 */ /* 0x000ea400080011ff */
[----:B--2---:R-:W-:Y:S05]  /*1cb0*/  @!P0 BRA `(.L_x_25) ;  /* 0x0000005800948947 */ /* 0x004fea0003800000 */
.L_x_126:
[----:B------:R-:W-:Y:S01]  /*1cc0*/  VIADD R9, R9, 0x1 ;  /* 0x0000000109097836 */ /* 0x000fe20000000000 */
[----:B------:R2:W-:Y:S04]  /*1cd0*/  SYNCS.ARRIVE.TRANS64.A1T0 RZ, [R0+URZ+0x230], RZ ;  /* 0x000230ff00ff79a7 */ /* 0x0005e800081000ff */
[----:B------:R-:W-:-:S04]  /*1ce0*/  ISETP.NE.AND P0, PT, R9, 0x2, PT ;  /* 0x000000020900780c */ /* 0x000fc80003f05270 */
[----:B------:R-:W-:Y:S02]  /*1cf0*/  SEL R9, R9, RZ, P0 ;  /* 0x000000ff09097207 */ /* 0x000fe40000000000 */
[----:B--2---:R-:W-:-:S04]  /*1d00*/  SEL R0, RZ, 0x1, P0 ;  /* 0x00000001ff007807 */ /* 0x004fc80000000000 */
[----:B------:R-:W-:-:S07]  /*1d10*/  LOP3.LUT R8, R8, R0, RZ, 0x3c, !PT ;  /* 0x0000000008087212 */ /* 0x000fce00078e3cff */
.L_x_24:
[----:B------:R-:W-:Y:S01]  /*1d20*/  UMOV UR26, 0x400 ;  /* 0x00000400001a7882 */ /* 0x000fe20000000000 */
[----:B------:R-:W-:Y:S01]  /*1d30*/  SHF.L.U32 R0, R12, 0x1f, RZ ;  /* 0x0000001f0c007819 */ /* 0x000fe200000006ff */
[----:B-1----:R-:W-:Y:S02]  /*1d40*/  ULEA UR26, UR54, UR26, 0x18 ;  /* 0x0000001a361a7291 */ /* 0x002fe4000f8ec0ff */
[----:B------:R-:W-:Y:S02]  /*1d50*/  UISETP.GE.U32.AND UP0, UPT, UR27, 0x7f, UPT ;  /* 0x0000007f1b00788c */ /* 0x000fe4000bf06070 */
[----:B------:R-:W-:Y:S02]  /*1d60*/  ULEA UR4, UR42, UR26, 0x3 ;  /* 0x0000001a2a047291 */ /* 0x000fe4000f8e18ff */
[----:B------:R-:W-:Y:S02]  /*1d70*/  ULEA UR11, UR51, UR22, 0x1 ;  /* 0x00000016330b7291 */ /* 0x000fe4000f8e08ff */
[----:B------:R-:W-:-:S02]  /*1d80*/  ULEA UR35, UR50, UR25, 0x6 ;  /* 0x0000001932237291 */ /* 0x000fc4000f8e30ff */
[----:B------:R-:W-:Y:S01]  /*1d90*/  USHF.L.U32 UR11, UR11, 0x5, URZ ;  /* 0x000000050b0b7899 */ /* 0x000fe200080006ff */
[----:B------:R-:W-:Y:S02]  /*1da0*/  UMOV UR6, URZ ;  /* 0x000000ff00067c82 */ /* 0x000fe40008000000 */
[----:B------:R1:W2:Y:S01]  /*1db0*/  SYNCS.PHASECHK.TRANS64.TRYWAIT P0, [UR4+0xd8], R0 ;  /* 0x0000d800ff0075a7 */ /* 0x0002a20008001104 */
[----:B------:R-:W-:Y:S08]  /*1dc0*/  BRA.U !UP0, `(.L_x_26) ;  /* 0x0000000108c47547 */ /* 0x000ff0000b800000 */
[----:B------:R-:W-:Y:S01]  /*1dd0*/  UMOV UR4, URZ ;  /* 0x000000ff00047c82 */ /* 0x000fe20008000000 */
[----:B------:R-:W-:-:S05]  /*1de0*/  UMOV UR20, UR42 ;  /* 0x0000002a00147c82 */ /* 0x000fca0008000000 */
.L_x_32:
[----:B------:R-:W-:Y:S01]  /*1df0*/  ULEA UR33, UR20, UR26, 0x3 ;  /* 0x0000001a14217291 */ /* 0x000fe2000f8e18ff */
[----:B--2---:R-:W-:Y:S01]  /*1e00*/  @!P3 MOV R2, 0x2000 ;  /* 0x000020000002b802 */ /* 0x004fe20000000f00 */
[----:B--2-4-:R-:W-:Y:S10]  /*1e10*/  @P0 BRA `(.L_x_27) ;  /* 0x00000000000c0947 */ /* 0x014ff40003800000 */
[----:B------:R-:W-:-:S04]  /*1e20*/  SHF.L.U32 R3, R12, 0x1f, RZ ;  /* 0x0000001f0c037819 */ /* 0x000fc800000006ff */
[----:B------:R-:W2:Y:S02]  /*1e30*/  SYNCS.PHASECHK.TRANS64.TRYWAIT P0, [UR33+0xd8], R3 ;  /* 0x0000d803ff0075a7 */ /* 0x000ea40008001121 */
[----:B--2---:R-:W-:Y:S05]  /*1e40*/  @!P0 BRA `(.L_x_28) ;  /* 0x0000005800448947 */ /* 0x004fea0003800000 */
.L_x_27:
[----:B------:R2:W-:Y:S01]  /*1e50*/  @!P3 SYNCS.ARRIVE.TRANS64 RZ, [UR33], R2 ;  /* 0x00000002ffffb9a7 */ /* 0x0005e20008000021 */
[----:B------:R-:W-:-:S04]  /*1e60*/  ULOP3.LUT UR5, UR39, 0x2, URZ, 0xfc, !UPT ;  /* 0x0000000227057892 */ /* 0x000fc8000f8efcff */
[----:B------:R-:W-:-:S09]  /*1e70*/  UISETP.NE.AND UP0, UPT, UR5, 0x2, UPT ;  /* 0x000000020500788c */ /* 0x000fd2000bf05270 */
[----:B------:R-:W-:Y:S05]  /*1e80*/  BRA.U UP0, `(.L_x_29) ;  /* 0x0000000100047547 */ /* 0x000fea000b800000 */
[----:B------:R-:W-:Y:S05]  /*1e90*/  BPT.TRAP 0x1 ;  /* 0x000000040000795c */ /* 0x000fea0000300000 */
.L_x_29:
[----:B------:R-:W-:Y:S04]  /*1ea0*/  BSSY.RECONVERGENT B0, `(.L_x_30) ;  /* 0x0000003000007945 */ /* 0x000fe80003800200 */
[----:B------:R-:W-:Y:S05]  /*1eb0*/  @P2 BRA `(.L_x_31) ;  /* 0x0000000000042947 */ /* 0x000fea0003800000 */
[----:B------:R-:W-:Y:S05]  /*1ec0*/  BPT.TRAP 0x1 ;  /* 0x000000040000795c */ /* 0x000fea0000300000 */
.L_x_31:
[----:B------:R-:W-:Y:S05]  /*1ed0*/  BSYNC.RECONVERGENT B0 ;  /* 0x0000000000007941 */ /* 0x000fea0003800200 */
.L_x_30:
[----:B------:R-:W-:Y:S02]  /*1ee0*/  UIADD3 UR42, UPT, UPT, UR20, 0x1, URZ ;  /* 0x00000001142a7890 */ /* 0x000fe4000fffe0ff */
[----:B------:R-:W-:Y:S02]  /*1ef0*/  USHF.L.U32 UR8, UR20, 0xc, URZ ;  /* 0x0000000c14087899 */ /* 0x000fe400080006ff */
[----:B------:R-:W-:Y:S02]  /*1f00*/  UISETP.NE.AND UP0, UPT, UR42, 0x1b, UPT ;  /* 0x0000001b2a00788c */ /* 0x000fe4000bf05270 */
[----:B------:R-:W-:Y:S02]  /*1f10*/  UIADD3 UR44, UP1, UPT, UR30, 0x80, URZ ;  /* 0x000000801e2c7890 */ /* 0x000fe4000ff3e0ff */
[----:B------:R-:W-:Y:S02]  /*1f20*/  USEL UR6, URZ, 0x1, UP0 ;  /* 0x00000001ff067887 */ /* 0x000fe40008000000 */
[----:B------:R-:W-:-:S02]  /*1f30*/  USEL UR42, UR42, URZ, UP0 ;  /* 0x000000ff2a2a7287 */ /* 0x000fc40008000000 */
[----:B------:R-:W-:Y:S02]  /*1f40*/  ULOP3.LUT UR32, UR21, UR8, URZ, 0xfc, !UPT ;  /* 0x0000000815207292 */ /* 0x000fe4000f8efcff */
[----:B------:R-:W-:Y:S01]  /*1f50*/  ULEA UR5, UR42, UR26, 0x3 ;  /* 0x0000001a2a057291 */ /* 0x000fe2000f8e18ff */
[----:B------:R-:W-:Y:S01]  /*1f60*/  LOP3.LUT R12, R12, UR6, RZ, 0x3c, !PT ;  /* 0x000000060c0c7c12 */ /* 0x000fe2000f8e3cff */
[----:B------:R-:W-:Y:S02]  /*1f70*/  UIADD3 UR18, UP0, UPT, UR30, 0x180, URZ ;  /* 0x000001801e127890 */ /* 0x000fe4000ff1e0ff */
[----:B------:R-:W-:Y:S01]  /*1f80*/  ULOP3.LUT UR8, UR15, UR8, URZ, 0xfc, !UPT ;  /* 0x000000080f087292 */ /* 0x000fe2000f8efcff */
[----:B-1----:R-:W-:Y:S01]  /*1f90*/  SHF.L.U32 R0, R12, 0x1f, RZ ;  /* 0x0000001f0c007819 */ /* 0x002fe200000006ff */
[----:B------:R-:W-:Y:S02]  /*1fa0*/  USHF.L.U32 UR34, UR4, 0x6, URZ ;  /* 0x0000000604227899 */ /* 0x000fe400080006ff */
[----:B------:R-:W-:Y:S01]  /*1fb0*/  UIADD3.X UR45, UPT, UPT, URZ, UR31, URZ, UP1, !UPT ;  /* 0x0000001fff2d7290 */ /* 0x000fe20008ffe4ff */
[----:B------:R3:W4:Y:S01]  /*1fc0*/  SYNCS.PHASECHK.TRANS64.TRYWAIT P0, [UR5+0xd8], R0 ;  /* 0x0000d800ff0075a7 */ /* 0x0007220008001105 */
[----:B------:R-:W-:-:S02]  /*1fd0*/  UIADD3 UR32, UPT, UPT, UR26, 0x2600, UR32 ;  /* 0x000026001a207890 */ /* 0x000fc4000fffe020 */
[----:B------:R-:W-:Y:S02]  /*1fe0*/  UPRMT UR7, URZ, 0x5410, UR14 ;  /* 0x00005410ff077896 */ /* 0x000fe4000800000e */
[----:B------:R-:W-:Y:S02]  /*1ff0*/  UIADD3 UR8, UPT, UPT, UR26, 0x1d600, UR8 ;  /* 0x0001d6001a087890 */ /* 0x000fe4000fffe008 */
[----:B------:R-:W-:Y:S02]  /*2000*/  UIADD3.X UR19, UPT, UPT, URZ, UR31, URZ, UP0, !UPT ;  /* 0x0000001fff137290 */ /* 0x000fe400087fe4ff */
[----:B------:R-:W-:Y:S01]  /*2010*/  UPRMT UR5, URZ, 0x5410, UR13 ;  /* 0x00005410ff057896 */ /* 0x000fe2000800000d */
[----:B------:R-:W-:Y:S01]  /*2020*/  UMOV UR16, 0x0 ;  /* 0x0000000000107882 */ /* 0x000fe20000000000 */
[----:B------:R-:W-:Y:S01]  /*2030*/  UMOV UR17, 0x10000000 ;  /* 0x1000000000117882 */ /* 0x000fe20000000000 */
[----:B------:R-:W-:Y:S01]  /*2040*/  UMOV UR12, UR36 ;  /* 0x00000024000c7c82 */ /* 0x000fe20008000000 */
[----:B------:R-:W-:Y:S01]  /*2050*/  UMOV UR9, UR33 ;  /* 0x0000002100097c82 */ /* 0x000fe20008000000 */
[----:B------:R-:W-:Y:S01]  /*2060*/  UMOV UR10, UR34 ;  /* 0x00000022000a7c82 */ /* 0x000fe20008000000 */
[----:B------:R3:W-:Y:S01]  /*2070*/  UTMALDG.3D.MULTICAST [UR32], [UR44], UR7, desc[UR16] ;  /* 0x000010202c0073b4 */ /* 0x0007e20008011807 */
[----:B------:R-:W-:Y:S01]  /*2080*/  UIADD3 UR4, UPT, UPT, UR4, 0x1, URZ ;  /* 0x0000000104047890 */ /* 0x000fe2000fffe0ff */
[----:B------:R-:W-:Y:S01]  /*2090*/  UMOV UR6, UR38 ;  /* 0x0000002600067c82 */ /* 0x000fe20008000000 */
[----:B------:R-:W-:-:S02]  /*20a0*/  UMOV UR20, UR42 ;  /* 0x0000002a00147c82 */ /* 0x000fc40008000000 */
[----:B------:R-:W-:Y:S01]  /*20b0*/  UISETP.NE.AND UP0, UPT, UR4, UR38, UPT ;  /* 0x000000260400728c */ /* 0x000fe2000bf05270 */
[----:B------:R3:W-:Y:S08]  /*20c0*/  UTMALDG.3D.MULTICAST [UR8], [UR18], UR5, desc[UR16] ;  /* 0x00001008120073b4 */ /* 0x0007f00008011805 */
[----:B---3--:R-:W-:Y:S05]  /*20d0*/  BRA.U UP0, `(.L_x_32) ;  /* 0xfffffffd00447547 */ /* 0x008fea000b83ffff */
.L_x_26:
[----:B------:R-:W-:Y:S01]  /*20e0*/  ULEA UR4, UR42, UR26, 0x3 ;  /* 0x0000001a2a047291 */ /* 0x000fe2000f8e18ff */
[----:B-1----:R-:W-:Y:S01]  /*20f0*/  SHF.L.U32 R0, R12, 0x1f, RZ ;  /* 0x0000001f0c007819 */ /* 0x002fe200000006ff */
[----:B------:R-:W-:Y:S01]  /*2100*/  @!P1 SYNCS.ARRIVE.TRANS64.A1T0 RZ, [UR26+0x1c8], RZ ;  /* 0x0001c8ffffff99a7 */ /* 0x000fe2000810001a */
[----:B------:R-:W-:-:S06]  /*2110*/  UISETP.GT.AND UP0, UPT, UR29, UR28, UPT ;  /* 0x0000001c1d00728c */ /* 0x000fcc000bf04270 */
[----:B--2-4-:R1:W2:Y:S03]  /*2120*/  SYNCS.PHASECHK.TRANS64.TRYWAIT P0, [UR4+0xd8], R0 ;  /* 0x0000d800ff0075a7 */ /* 0x0142a60008001104 */
[----:B------:R-:W-:Y:S05]  /*2130*/  BRA.U !UP0, `(.L_x_33) ;  /* 0x0000000108c87547 */ /* 0x000fea000b800000 */
[----:B------:R-:W-:Y:S01]  /*2140*/  UIADD3 UR5, UPT, UPT, UR43, UR6, URZ ;  /* 0x000000062b057290 */ /* 0x000fe2000fffe0ff */
[----:B------:R-:W-:-:S11]  /*2150*/  UMOV UR34, UR42 ;  /* 0x0000002a00227c82 */ /* 0x000fd60008000000 */
.L_x_39:
[----:B------:R-:W-:Y:S01]  /*2160*/  ULEA UR17, UR34, UR26, 0x3 ;  /* 0x0000001a22117291 */ /* 0x000fe2000f8e18ff */
[----:B--2---:R-:W-:Y:S01]  /*2170*/  @!P3 MOV R2, 0x2000 ;  /* 0x000020000002b802 */ /* 0x004fe20000000f00 */
[----:B--2-4-:R-:W-:Y:S10]  /*2180*/  @P0 BRA `(.L_x_34) ;  /* 0x00000000000c0947 */ /* 0x014ff40003800000 */
[----:B------:R-:W-:-:S04]  /*2190*/  SHF.L.U32 R3, R12, 0x1f, RZ ;  /* 0x0000001f0c037819 */ /* 0x000fc800000006ff */
[----:B------:R-:W2:Y:S02]  /*21a0*/  SYNCS.PHASECHK.TRANS64.TRYWAIT P0, [UR17+0xd8], R3 ;  /* 0x0000d803ff0075a7 */ /* 0x000ea40008001111 */
[----:B--2---:R-:W-:Y:S05]  /*21b0*/  @!P0 BRA `(.L_x_35) ;  /* 0x0000005400808947 */ /* 0x004fea0003800000 */
.L_x_34:
[----:B------:R2:W-:Y:S01]  /*21c0*/  @!P3 SYNCS.ARRIVE.TRANS64 RZ, [UR17], R2 ;  /* 0x00000002ffffb9a7 */ /* 0x0005e20008000011 */
[----:B------:R-:W-:-:S04]  /*21d0*/  ULOP3.LUT UR4, UR39, 0x2, URZ, 0xfc, !UPT ;  /* 0x0000000227047892 */ /* 0x000fc8000f8efcff */
[----:B------:R-:W-:-:S09]  /*21e0*/  UISETP.NE.AND UP0, UPT, UR4, 0x2, UPT ;  /* 0x000000020400788c */ /* 0x000fd2000bf05270 */
[----:B------:R-:W-:Y:S05]  /*21f0*/  BRA.U UP0, `(.L_x_36) ;  /* 0x0000000100047547 */ /* 0x000fea000b800000 */
[----:B------:R-:W-:Y:S05]  /*2200*/  BPT.TRAP 0x1 ;  /* 0x000000040000795c */ /* 0x000fea0000300000 */
.L_x_36:
[----:B------:R-:W-:Y:S04]  /*2210*/  BSSY.RECONVERGENT B0, `(.L_x_37) ;  /* 0x0000003000007945 */ /* 0x000fe80003800200 */
[----:B------:R-:W-:Y:S05]  /*2220*/  @P2 BRA `(.L_x_38) ;  /* 0x0000000000042947 */ /* 0x000fea0003800000 */
[----:B------:R-:W-:Y:S05]  /*2230*/  BPT.TRAP 0x1 ;  /* 0x000000040000795c */ /* 0x000fea0000300000 */
.L_x_38:
[----:B------:R-:W-:Y:S05]  /*2240*/  BSYNC.RECONVERGENT B0 ;  /* 0x0000000000007941 */ /* 0x000fea0003800200 */
.L_x_37:
        /* <DEDUP_REMOVED lines=13> */
[----:B------:R-:W-:Y:S01]  /*2320*/  UIADD3 UR16, UPT, UPT, UR26, 0x2600, UR16 ;  /* 0x000026001a107890 */ /* 0x000fe2000fffe010 */
[----:B------:R3:W4:Y:S01]  /*2330*/  SYNCS.PHASECHK.TRANS64.TRYWAIT P0, [UR4+0xd8], R0 ;  /* 0x0000d800ff0075a7 */ /* 0x0007220008001104 */
[----:B------:R-:W-:-:S02]  /*2340*/  UIADD3.X UR47, UPT, UPT, URZ, UR31, URZ, UP1, !UPT ;  /* 0x0000001fff2f7290 */ /* 0x000fc40008ffe4ff */
[----:B------:R-:W-:Y:S02]  /*2350*/  UPRMT UR7, URZ, 0x5410, UR14 ;  /* 0x00005410ff077896 */ /* 0x000fe4000800000e */
[----:B------:R-:W-:Y:S02]  /*2360*/  UIADD3 UR8, UPT, UPT, UR26, 0x1d600, UR8 ;  /* 0x0001d6001a087890 */ /* 0x000fe4000fffe008 */
[----:B------:R-:W-:Y:S02]  /*2370*/  UPRMT UR4, URZ, 0x5410, UR13 ;  /* 0x00005410ff047896 */ /* 0x000fe4000800000d */
[----:B------:R-:W-:Y:S01]  /*2380*/  UIADD3.X UR45, UPT, UPT, URZ, UR31, URZ, UP0, !UPT ;  /* 0x0000001fff2d7290 */ /* 0x000fe200087fe4ff */
[----:B------:R-:W-:Y:S01]  /*2390*/  UMOV UR32, 0x0 ;  /* 0x0000000000207882 */ /* 0x000fe20000000000 */
[----:B------:R-:W-:Y:S01]  /*23a0*/  UMOV UR33, 0x10000000 ;  /* 0x1000000000217882 */ /* 0x000fe20000000000 */
[----:B------:R-:W-:Y:S01]  /*23b0*/  UMOV UR19, UR35 ;  /* 0x0000002300137c82 */ /* 0x000fe20008000000 */
[----:B------:R-:W-:Y:S01]  /*23c0*/  UMOV UR20, UR36 ;  /* 0x0000002400147c82 */ /* 0x000fe20008000000 */
[----:B------:R-:W-:Y:S01]  /*23d0*/  UMOV UR12, UR36 ;  /* 0x00000024000c7c82 */ /* 0x000fe20008000000 */
[----:B------:R-:W-:Y:S01]  /*23e0*/  UMOV UR9, UR17 ;  /* 0x0000001100097c82 */ /* 0x000fe20008000000 */
[----:B------:R-:W-:Y:S01]  /*23f0*/  UMOV UR10, UR18 ;  /* 0x00000012000a7c82 */ /* 0x000fe20008000000 */
[----:B------:R3:W-:Y:S01]  /*2400*/  UTMALDG.3D.MULTICAST [UR16], [UR46], UR7, desc[UR32] ;  /* 0x000020102e0073b4 */ /* 0x0007e20008011807 */
[----:B------:R-:W-:Y:S01]  /*2410*/  UIADD3 UR6, UPT, UPT, UR6, 0x1, URZ ;  /* 0x0000000106067890 */ /* 0x000fe2000fffe0ff */
[----:B------:R-:W-:-:S03]  /*2420*/  UMOV UR34, UR42 ;  /* 0x0000002a00227c82 */ /* 0x000fc60008000000 */
[----:B------:R-:W-:Y:S01]  /*2430*/  UISETP.NE.AND UP0, UPT, UR6, UR5, UPT ;  /* 0x000000050600728c */ /* 0x000fe2000bf05270 */
[----:B------:R3:W-:Y:S08]  /*2440*/  UTMALDG.3D.MULTICAST [UR8], [UR44], UR4, desc[UR32] ;  /* 0x000020082c0073b4 */ /* 0x0007f00008011804 */
[----:B---3--:R-:W-:Y:S05]  /*2450*/  BRA.U UP0, `(.L_x_39) ;  /* 0xfffffffd00407547 */ /* 0x008fea000b83ffff */
.L_x_33:
[C---:B------:R-:W-:Y:S01]  /*2460*/  LEA R3, R11.reuse, UR26, 0x3 ;  /* 0x0000001a0b037c11 */ /* 0x040fe2000f8e18ff */
[----:B------:R-:W-:Y:S01]  /*2470*/  NOP ;  /* 0x0000000000007918 */ /* 0x000fe20000000000 */
[----:B-1----:R-:W-:Y:S02]  /*2480*/  SHF.L.U32 R0, R10, 0x1f, RZ ;  /* 0x0000001f0a007819 */ /* 0x002fe400000006ff */
[----:B------:R-:W-:Y:S02]  /*2490*/  LEA R4, R11, UR26, 0x4 ;  /* 0x0000001a0b047c11 */ /* 0x000fe4000f8e20ff */
[----:B--2-4-:R-:W1:Y:S02]  /*24a0*/  SYNCS.PHASECHK.TRANS64.TRYWAIT P0, [R3+URZ+0x1d0], R0 ;  /* 0x0001d000030075a7 */ /* 0x014e6400080011ff */
[----:B-1----:R-:W-:Y:S05]  /*24b0*/  @!P0 BRA `(.L_x_40) ;  /* 0x0000005000d88947 */ /* 0x002fea0003800000 */
.L_x_129:
[----:B------:R-:W2:Y:S01]  /*24c0*/  LDS.128 R4, [R4+0x260] ;  /* 0x0002600004047984 */ /* 0x000ea20000000c00 */
[----:B------:R-:W-:Y:S01]  /*24d0*/  UISETP.GE.AND UP0, UPT, UR37, 0x1, UPT ;  /* 0x000000012500788c */ /* 0x000fe2000bf06270 */
[----:B------:R-:W-:Y:S01]  /*24e0*/  @!PT LDS RZ, [RZ] ;  /* 0x00000000fffff984 */ /* 0x000fe20000000800 */
[----:B------:R-:W-:Y:S01]  /*24f0*/  @!PT LDS RZ, [RZ] ;  /* 0x00000000fffff984 */ /* 0x000fe20000000800 */
[----:B------:R-:W-:Y:S01]  /*2500*/  @!PT LDS RZ, [RZ] ;  /* 0x00000000fffff984 */ /* 0x000fe20000000800 */
[----:B------:R-:W-:Y:S01]  /*2510*/  @!PT LDS RZ, [RZ] ;  /* 0x00000000fffff984 */ /* 0x000fe20000000800 */
[----:B------:R3:W-:Y:S06]  /*2520*/  MEMBAR.ALL.CTA ;  /* 0x0000000000007992 */ /* 0x0007ec0000008000 */
[----:B---3--:R-:W3:Y:S01]  /*2530*/  FENCE.VIEW.ASYNC.S ;  /* 0x00000000000073c6 */ /* 0x008ee20000000000 */
[----:B--2---:R-:W-:-:S13]  /*2540*/  LOP3.LUT P0, RZ, R6, 0x1, RZ, 0xc0, !PT ;  /* 0x0000000106ff7812 */ /* 0x004fda000780c0ff */
[----:B---3--:R-:W-:Y:S01]  /*2550*/  VOTEU.ANY UP1, P0 ;  /* 0x0000000000ff7886 */ /* 0x008fe20000020100 */
[----:B------:R-:W-:-:S13]  /*2560*/  PLOP3.LUT P0, PT, PT, PT, UP1, 0x80, 0x8 ;  /* 0x000000000008781c */ /* 0x000fda0003f0f018 */
[----:B-1----:R-:W-:Y:S02]  /*2570*/  @P0 LOP3.LUT R0, R5, 0xffff, RZ, 0xc0, !PT ;  /* 0x0000ffff05000812 */ /* 0x002fe400078ec0ff */
[----:B------:R-:W-:Y:S02]  /*2580*/  @P0 MOV R2, R4 ;  /* 0x0000000400020202 */ /* 0x000fe40000000f00 */
[----:B------:R-:W-:Y:S01]  /*2590*/  @P0 R2UR UR5, R0 ;  /* 0x00000000000502ca */ /* 0x000fe200000e0000 */
[----:B------:R-:W-:Y:S01]  /*25a0*/  VIADD R0, R3, 0x1e0 ;  /* 0x000001e003007836 */ /* 0x000fe20000000000 */
[----:B------:R-:W-:Y:S02]  /*25b0*/  @P0 SHF.R.U32.HI R4, RZ, 0x10, R5 ;  /* 0x00000010ff040819 */ /* 0x000fe40000011605 */
[----:B------:R-:W-:Y:S02]  /*25c0*/  @P0 R2UR UR6, R2 ;  /* 0x00000000020602ca */ /* 0x000fe400000e0000 */
[----:B------:R-:W-:-:S02]  /*25d0*/  PRMT R0, RZ, 0x654, R0 ;  /* 0x00000654ff007816 */ /* 0x000fc40000000000 */
[----:B------:R-:W-:Y:S02]  /*25e0*/  @P0 R2UR UR4, R4 ;  /* 0x00000000040402ca */ /* 0x000fe400000e0000 */
[----:B------:R1:W-:Y:S03]  /*25f0*/  SYNCS.ARRIVE.TRANS64.RED.A1T0 RZ, [R0+URZ], RZ ;  /* 0x000000ff00ff79a7 */ /* 0x0003e600081004ff */
[----:B------:R-:W-:-:S04]  /*2600*/  @UP1 UMOV UR40, UR5 ;  /* 0x0000000500281c82 */ /* 0x000fc80008000000 */
[----:B------:R-:W-:-:S04]  /*2610*/  @UP1 UMOV UR41, UR6 ;  /* 0x0000000600291c82 */ /* 0x000fc80008000000 */
[----:B------:R-:W-:Y:S01]  /*2620*/  @UP1 UMOV UR36, UR4 ;  /* 0x0000000400241c82 */ /* 0x000fe20008000000 */
[----:B------:R-:W-:Y:S05]  /*2630*/  BRA.U !UP0, `(.L_x_41) ;  /* 0x0000000108b87547 */ /* 0x000fea000b800000 */
[----:B------:R-:W2:Y:S01]  /*2640*/  LDCU.128 UR4, c[0x0][0xb10] ;  /* 0x00016200ff0477ac */ /* 0x000ea20008000c00 */
[----:B------:R-:W3:Y:S01]  /*2650*/  LDCU UR10, c[0x0][0xb20] ;  /* 0x00016400ff0a77ac */ /* 0x000ee20008000800 */
[----:B------:R-:W4:Y:S01]  /*2660*/  LDCU UR11, c[0x0][0xb0c] ;  /* 0x00016180ff0b77ac */ /* 0x000f220008000800 */
[----:B------:R-:W1:Y:S01]  /*2670*/  LDCU.64 UR8, c[0x0][0xb28] ;  /* 0x00016500ff0877ac */ /* 0x000e620008000a00 */
[----:B------:R-:W-:Y:S02]  /*2680*/  UISETP.NE.AND UP3, UPT, UR37, 0x1, UPT ;  /* 0x000000012500788c */ /* 0x000fe4000bf65270 */
[----:B--2---:R-:W-:Y:S02]  /*2690*/  UIMAD.WIDE.U32 UR32, UR23, UR7, URZ ;  /* 0x00000007172072a5 */ /* 0x004fe4000f8e00ff */
[----:B------:R-:W-:Y:S02]  /*26a0*/  UIMAD.WIDE.U32 UR16, UR40, UR7, URZ ;  /* 0x00000007281072a5 */ /* 0x000fe4000f8e00ff */
[----:B------:R-:W-:-:S02]  /*26b0*/  UIMAD.WIDE.U32 UR18, UR24, UR4, URZ ;  /* 0x00000004181272a5 */ /* 0x000fc4000f8e00ff */
[----:B------:R-:W-:Y:S01]  /*26c0*/  UISETP.NE.AND UP0, UPT, UR6, 0x1, UPT ;  /* 0x000000010600788c */ /* 0x000fe2000bf05270 */
[----:B------:R-:W-:Y:S01]  /*26d0*/  UMOV UR7, UR33 ;  /* 0x0000002100077c82 */ /* 0x000fe20008000000 */
[----:B----4-:R-:W-:Y:S02]  /*26e0*/  UISETP.NE.AND UP2, UPT, UR11, 0x1, UPT ;  /* 0x000000010b00788c */ /* 0x010fe4000bf45270 */
[----:B---3--:R-:W-:Y:S02]  /*26f0*/  USHF.R.U32.HI UR7, URZ, UR10, UR7 ;  /* 0x0000000aff077299 */ /* 0x008fe40008011607 */
[----:B------:R-:W-:Y:S02]  /*2700*/  USHF.R.U32.HI UR12, URZ, UR5, UR19 ;  /* 0x00000005ff0c7299 */ /* 0x000fe40008011613 */
[----:B------:R-:W-:Y:S02]  /*2710*/  USEL UR7, UR23, UR7, !UP0 ;  /* 0x0000000717077287 */ /* 0x000fe4000c000000 */
[----:B------:R-:W-:-:S02]  /*2720*/  USEL UR12, UR24, UR12, !UP2 ;  /* 0x0000000c180c7287 */ /* 0x000fc4000d000000 */
[----:B-1----:R-:W-:Y:S02]  /*2730*/  UIMAD.WIDE.U32 UR32, UR7, UR8, URZ ;  /* 0x00000008072072a5 */ /* 0x002fe4000f8e00ff */
        /* <DEDUP_REMOVED lines=30> */
.L_x_41:
[----:B------:R-:W2:Y:S02]  /*2920*/  LDCU UR4, c[0x0][0xb30] ;  /* 0x00016600ff0477ac */ /* 0x000ea40008000800 */
[----:B--2---:R-:W-:-:S09]  /*2930*/  UISETP.NE.AND UP0, UPT, UR4, 0x1, UPT ;  /* 0x000000010400788c */ /* 0x004fd2000bf05270 */
        /* <DEDUP_REMOVED lines=17> */
.L_x_42:
[----:B------:R-:W-:Y:S01]  /*2a50*/  VIADD R11, R11, 0x1 ;  /* 0x000000010b0b7836 */ /* 0x000fe20000000000 */
[----:B------:R-:W-:Y:S01]  /*2a60*/  PLOP3.LUT P1, PT, PT, PT, PT, 0x80, 0x8 ;  /* 0x000000000008781c */ /* 0x000fe20003f2f070 */
[----:B------:R-:W-:Y:S02]  /*2a70*/  UIADD3 UR50, UPT, UPT, UR41, UR49, URZ ;  /* 0x0000003129327290 */ /* 0x000fe4000fffe0ff */
[----:B------:R-:W-:Y:S01]  /*2a80*/  UIADD3 UR51, UPT, UPT, UR40, UR48, URZ ;  /* 0x0000003028337290 */ /* 0x000fe2000fffe0ff */
[----:B------:R-:W-:-:S04]  /*2a90*/  ISETP.NE.AND P0, PT, R11, 0x2, PT ;  /* 0x000000020b00780c */ /* 0x000fc80003f05270 */
[----:B-1----:R-:W-:Y:S02]  /*2aa0*/  SEL R0, RZ, 0x1, P0 ;  /* 0x00000001ff007807 */ /* 0x002fe40000000000 */
[----:B------:R-:W-:Y:S02]  /*2ab0*/  SEL R11, R11, RZ, P0 ;  /* 0x000000ff0b0b7207 */ /* 0x000fe40000000000 */
[----:B------:R-:W-:Y:S01]  /*2ac0*/  LOP3.LUT R10, R10, R0, RZ, 0x3c, !PT ;  /* 0x000000000a0a7212 */ /* 0x000fe200078e3cff */
[----:B------:R-:W-:Y:S06]  /*2ad0*/  BRA.U UP1, `(.L_x_43) ;  /* 0xfffffff101507547 */ /* 0x000fec000b83ffff */
[----:B------:R-:W-:Y:S01]  /*2ae0*/  UIADD3 UR26, UPT, UPT, UR26, 0xd8, URZ ;  /* 0x000000d81a1a7890 */ /* 0x000fe2000fffe0ff */
[----:B------:R-:W-:-:S03]  /*2af0*/  SHF.L.U32 R2, R12, 0x1f, RZ ;  /* 0x0000001f0c027819 */ /* 0x000fc600000006ff */
[----:B------:R-:W-:-:S09]  /*2b00*/  ULEA UR4, UR42, UR26, 0x3 ;  /* 0x0000001a2a047291 */ /* 0x000fd2000f8e18ff */
[----:B------:R-:W1:Y:S02]  /*2b10*/  SYNCS.PHASECHK.TRANS64.TRYWAIT P0, [UR4], R2 ;  /* 0x00000002ff0075a7 */ /* 0x000e640008001104 */
[----:B-1----:R-:W-:Y:S05]  /*2b20*/  @!P0 BRA `(.L_x_44) ;  /* 0x0000004c00508947 */ /* 0x002fea0003800000 */
.L_x_131:
[----:B------:R-:W-:-:S04]  /*2b30*/  UIADD3 UR5, UPT, UPT, UR42, 0x1, URZ ;  /* 0x000000012a057890 */ /* 0x000fc8000fffe0ff */
[----:B------:R-:W-:-:S04]  /*2b40*/  UISETP.NE.AND UP0, UPT, UR5, 0x1b, UPT ;  /* 0x0000001b0500788c */ /* 0x000fc8000bf05270 */
[----:B------:R-:W-:Y:S02]  /*2b50*/  USEL UR6, URZ, 0x1, UP0 ;  /* 0x00000001ff067887 */ /* 0x000fe40008000000 */
[----:B------:R-:W-:-:S04]  /*2b60*/  USEL UR5, UR5, URZ, UP0 ;  /* 0x000000ff05057287 */ /* 0x000fc80008000000 */
[----:B------:R-:W-:Y:S01]  /*2b70*/  ULEA UR4, UR5, UR26, 0x3 ;  /* 0x0000001a05047291 */ /* 0x000fe2000f8e18ff */
[----:B-1----:R-:W-:-:S04]  /*2b80*/  LOP3.LUT R2, R12, UR6, RZ, 0x3c, !PT ;  /* 0x000000060c027c12 */ /* 0x002fc8000f8e3cff */
[----:B------:R-:W-:-:S04]  /*2b90*/  SHF.L.U32 R3, R2, 0x1f, RZ ;  /* 0x0000001f02037819 */ /* 0x000fc800000006ff */
[----:B------:R-:W1:Y:S02]  /*2ba0*/  SYNCS.PHASECHK.TRANS64.TRYWAIT P0, [UR4], R3 ;  /* 0x00000003ff0075a7 */ /* 0x000e640008001104 */
[----:B-1----:R-:W-:Y:S05]  /*2bb0*/  @!P0 BRA `(.L_x_45) ;  /* 0x0000004c00448947 */ /* 0x002fea0003800000 */
.L_x_133:
[----:B------:R-:W-:-:S04]  /*2bc0*/  UIADD3 UR5, UPT, UPT, UR5, 0x1, URZ ;  /* 0x0000000105057890 */ /* 0x000fc8000fffe0ff */
[----:B------:R-:W-:-:S04]  /*2bd0*/  UISETP.NE.AND UP0, UPT, UR5, 0x1b, UPT ;  /* 0x0000001b0500788c */ /* 0x000fc8000bf05270 */
[----:B------:R-:W-:Y:S02]  /*2be0*/  USEL UR6, URZ, 0x1, UP0 ;  /* 0x00000001ff067887 */ /* 0x000fe40008000000 */
[----:B------:R-:W-:-:S04]  /*2bf0*/  USEL UR5, UR5, URZ, UP0 ;  /* 0x000000ff05057287 */ /* 0x000fc80008000000 */
[----:B------:R-:W-:Y:S01]  /*2c00*/  ULEA UR4, UR5, UR26, 0x3 ;  /* 0x0000001a05047291 */ /* 0x000fe2000f8e18ff */
[----:B------:R-:W-:-:S04]  /*2c10*/  LOP3.LUT R2, R2, UR6, RZ, 0x3c, !PT ;  /* 0x0000000602027c12 */ /* 0x000fc8000f8e3cff */
[----:B-1----:R-:W-:-:S04]  /*2c20*/  SHF.L.U32 R3, R2, 0x1f, RZ ;  /* 0x0000001f02037819 */ /* 0x002fc800000006ff */
[----:B------:R-:W1:Y:S02]  /*2c30*/  SYNCS.PHASECHK.TRANS64.TRYWAIT P0, [UR4], R3 ;  /* 0x00000003ff0075a7 */ /* 0x000e640008001104 */
[----:B-1----:R-:W-:Y:S05]  /*2c40*/  @!P0 BRA `(.L_x_46) ;  /* 0x0000004c00388947 */ /* 0x002fea0003800000 */
.L_x_135:
        /* <DEDUP_REMOVED lines=9> */
.L_x_137:
        /* <DEDUP_REMOVED lines=9> */
.L_x_139:
        /* <DEDUP_REMOVED lines=9> */
.L_x_141:
        /* <DEDUP_REMOVED lines=9> */
.L_x_143:
        /* <DEDUP_REMOVED lines=9> */
.L_x_145:
        /* <DEDUP_REMOVED lines=9> */
.L_x_147:
        /* <DEDUP_REMOVED lines=9> */
.L_x_149:
        /* <DEDUP_REMOVED lines=9> */
.L_x_151:
        /* <DEDUP_REMOVED lines=9> */
.L_x_153:
        /* <DEDUP_REMOVED lines=9> */
.L_x_155:
        /* <DEDUP_REMOVED lines=9> */
.L_x_157:
        /* <DEDUP_REMOVED lines=9> */
.L_x_159:
        /* <DEDUP_REMOVED lines=9> */
.L_x_161:
        /* <DEDUP_REMOVED lines=9> */
.L_x_163:
        /* <DEDUP_REMOVED lines=9> */
.L_x_165:
        /* <DEDUP_REMOVED lines=9> */
.L_x_167:
        /* <DEDUP_REMOVED lines=9> */
.L_x_169:
        /* <DEDUP_REMOVED lines=9> */
.L_x_171:
        /* <DEDUP_REMOVED lines=9> */
.L_x_173:
        /* <DEDUP_REMOVED lines=9> */
.L_x_175:
        /* <DEDUP_REMOVED lines=9> */
.L_x_177:
        /* <DEDUP_REMOVED lines=9> */
.L_x_179:
        /* <DEDUP_REMOVED lines=9> */
.L_x_181:
[----:B------:R-:W-:-:S04]  /*3940*/  UIADD3 UR5, UPT, UPT, UR5, 0x1, URZ ;  /* 0x0000000105057890 */ /* 0x000fc8000fffe0ff */
[----:B------:R-:W-:-:S04]  /*3950*/  UISETP.NE.AND UP0, UPT, UR5, 0x1b, UPT ;  /* 0x0000001b0500788c */ /* 0x000fc8000bf05270 */
[----:B------:R-:W-:Y:S02]  /*3960*/  USEL UR4, URZ, 0x1, UP0 ;  /* 0x00000001ff047887 */ /* 0x000fe40008000000 */
[----:B------:R-:W-:-:S04]  /*3970*/  USEL UR5, UR5, URZ, UP0 ;  /* 0x000000ff05057287 */ /* 0x000fc80008000000 */
[----:B------:R-:W-:Y:S01]  /*3980*/  ULEA UR5, UR5, UR26, 0x3 ;  /* 0x0000001a05057291 */ /* 0x000fe2000f8e18ff */
[----:B------:R-:W-:-:S04]  /*3990*/  LOP3.LUT R2, R2, UR4, RZ, 0x3c, !PT ;  /* 0x0000000402027c12 */ /* 0x000fc8000f8e3cff */
[----:B------:R-:W-:Y:S01]  /*39a0*/  SHF.L.U32 R2, R2, 0x1f, RZ ;  /* 0x0000001f02027819 */ /* 0x000fe200000006ff */
[----:B-1----:R-:W-:-:S07]  /*39b0*/  IMAD.U32 R0, RZ, RZ, UR5 ;  /* 0x00000005ff007e24 */ /* 0x002fce000f8e00ff */
.L_x_70:
[----:B-1----:R1:W2:Y:S02]  /*39c0*/  SYNCS.PHASECHK.TRANS64.TRYWAIT P0, [R0+URZ], R2 ;  /* 0x00000002000075a7 */ /* 0x0022a400080011ff */
[----:B--2---:R-:W-:Y:S05]  /*39d0*/  @!P0 NANOSLEEP.SYNCS 0x989680 ;  /* 0x009896800000895d */ /* 0x004fea0003900000 */
[----:B------:R-:W2:Y:S02]  /*39e0*/  @!P0 SYNCS.PHASECHK.TRANS64 P0, [R0+URZ], R2 ;  /* 0x00000002000085a7 */ /* 0x000ea400080010ff */
[----:B--2---:R-:W-:Y:S05]  /*39f0*/  @P0 EXIT ;  /* 0x000000000000094d */ /* 0x004fea0003800000 */
[----:B------:R-:W-:Y:S05]  /*3a00*/  BRA `(.L_x_70) ;  /* 0xfffffffc00ec7947 */ /* 0x000fea000383ffff */
.L_x_23:
[----:B------:R-:W-:-:S04]  /*3a10*/  UISETP.NE.AND UP0, UPT, UR54, URZ, UPT ;  /* 0x000000ff3600728c */ /* 0x000fc8000bf05270 */
[----:B------:R-:W-:-:S09]  /*3a20*/  UISETP.NE.OR UP0, UPT, UR10, 0x1, UP0 ;  /* 0x000000010a00788c */ /* 0x000fd20008705670 */
[----:B------:R-:W-:Y:S05]  /*3a30*/  BRA.U UP0, `(.L_x_71) ;  /* 0x0000000500487547 */ /* 0x000fea000b800000 */
[----:B------:R-:W-:Y:S01]  /*3a40*/  ISETP.GE.U32.AND P2, PT, R0, 0x8, PT ;  /* 0x000000080000780c */ /* 0x000fe20003f46070 */
[----:B------:R-:W-:Y:S01]  /*3a50*/  IMAD.MOV.U32 R12, RZ, RZ, 0x1 ;  /* 0x00000001ff0c7424 */ /* 0x000fe200078e00ff */
[----:B------:R-:W-:Y:S02]  /*3a60*/  CS2R R10, SRZ ;  /* 0x00000000000a7805 */ /* 0x000fe4000001ff00 */
[----:B------:R-:W-:Y:S01]  /*3a70*/  CS2R R8, SRZ ;  /* 0x0000000000087805 */ /* 0x000fe2000001ff00 */
[----:B------:R-:W-:Y:S01]  /*3a80*/  UMOV UR4, 0x400 ;  /* 0x0000040000047882 */ /* 0x000fe20000000000 */
[----:B------:R-:W-:Y:S01]  /*3a90*/  UMOV UR6, URZ ;  /* 0x000000ff00067c82 */ /* 0x000fe20008000000 */
[----:B------:R-:W-:-:S12]  /*3aa0*/  ULEA UR54, UR54, UR4, 0x18 ;  /* 0x0000000436367291 */ /* 0x000fd8000f8ec0ff */
.L_x_75:
[----:B------:R-:W-:Y:S02]  /*3ab0*/  LEA R2, R8, UR54, 0x3 ;  /* 0x0000003608027c11 */ /* 0x000fe4000f8e18ff */
[----:B------:R-:W-:-:S03]  /*3ac0*/  SHF.L.U32 R4, R9, 0x1f, RZ ;  /* 0x0000001f09047819 */ /* 0x000fc600000006ff */
[----:B------:R-:W-:Y:S01]  /*3ad0*/  VIADD R5, R2, 0x240 ;  /* 0x0000024002057836 */ /* 0x000fe20000000000 */
[----:B------:R-:W2:Y:S02]  /*3ae0*/  SYNCS.PHASECHK.TRANS64.TRYWAIT P0, [R2+URZ+0x230], R4 ;  /* 0x00023004020075a7 */ /* 0x000ea400080011ff */
[----:B--2---:R-:W-:Y:S05]  /*3af0*/  @!P0 BRA `(.L_x_72) ;  /* 0x0000004400cc8947 */ /* 0x004fea0003800000 */
.L_x_182:
[----:B------:R-:W-:Y:S01]  /*3b00*/  ULEA UR5, UR6, UR54, 0x3 ;  /* 0x0000003606057291 */ /* 0x000fe2000f8e18ff */
[----:B--2---:R-:W-:Y:S01]  /*3b10*/  PRMT R2, RZ, 0x654, R5 ;  /* 0x00000654ff027816 */ /* 0x004fe20000000005 */
[----:B------:R-:W-:Y:S01]  /*3b20*/  @!P2 IMAD.MOV.U32 R4, RZ, RZ, 0x10 ;  /* 0x00000010ff04a424 */ /* 0x000fe200078e00ff */
[----:B------:R-:W-:Y:S01]  /*3b30*/  SHF.L.U32 R5, R12, 0x1f, RZ ;  /* 0x0000001f0c057819 */ /* 0x000fe200000006ff */
[----:B------:R-:W-:Y:S01]  /*3b40*/  UIADD3 UR4, UPT, UPT, UR5, 0x1d0, URZ ;  /* 0x000001d005047890 */ /* 0x000fe2000fffe0ff */
[----:B------:R2:W-:Y:S05]  /*3b50*/  SYNCS.ARRIVE.TRANS64.RED.A1T0 RZ, [R2+URZ], RZ ;  /* 0x000000ff02ff79a7 */ /* 0x0005ea00081004ff */
[----:B------:R-:W-:Y:S01]  /*3b60*/  IMAD.U32 R6, RZ, RZ, UR4 ;  /* 0x00000004ff067e24 */ /* 0x000fe2000f8e00ff */
[----:B------:R-:W3:Y:S04]  /*3b70*/  SYNCS.PHASECHK.TRANS64.TRYWAIT P0, [UR5+0x1e0], R5 ;  /* 0x0001e005ff0075a7 */ /* 0x000ee80008001105 */
[----:B------:R-:W-:Y:S01]  /*3b80*/  PRMT R6, R0, 0x654, R6 ;  /* 0x0000065400067816 */ /* 0x000fe20000000006 */
[----:B--23--:R-:W-:Y:S06]  /*3b90*/  @!P0 BRA `(.L_x_73) ;  /* 0x0000004400b88947 */ /* 0x00cfec0003800000 */
.L_x_184:
[----:B------:R-:W-:Y:S01]  /*3ba0*/  ULEA UR4, UR6, UR54, 0x4 ;  /* 0x0000003606047291 */ /* 0x000fe2000f8e20ff */
[----:B------:R-:W-:Y:S01]  /*3bb0*/  SEL R3, R6, R3, !P2 ;  /* 0x0000000306037207 */ /* 0x000fe20005000000 */
[----:B------:R-:W-:Y:S01]  /*3bc0*/  UIADD3 UR5, UPT, UPT, UR5, 0x1d0, URZ ;  /* 0x000001d005057890 */ /* 0x000fe2000fffe0ff */
[----:B--2---:R-:W-:Y:S01]  /*3bd0*/  LEA R2, R11, UR54, 0x3 ;  /* 0x000000360b027c11 */ /* 0x004fe2000f8e18ff */
[----:B------:R-:W-:Y:S01]  /*3be0*/  UIADD3 UR4, UPT, UPT, UR4, 0x260, URZ ;  /* 0x0000026004047890 */ /* 0x000fe2000fffe0ff */
[----:B------:R2:W-:Y:S01]  /*3bf0*/  @!P2 SYNCS.ARRIVE.TRANS64.RED RZ, [R3+URZ], R4 ;  /* 0x0000000403ffa9a7 */ /* 0x0005e200080004ff */
[----:B------:R-:W-:Y:S01]  /*3c00*/  UIADD3 UR6, UPT, UPT, UR6, 0x1, URZ ;  /* 0x0000000106067890 */ /* 0x000fe2000fffe0ff */
[----:B------:R-:W-:-:S03]  /*3c10*/  VIADD R8, R8, 0x1 ;  /* 0x0000000108087836 */ /* 0x000fc60000000000 */
[----:B------:R-:W-:Y:S02]  /*3c20*/  UISETP.NE.AND UP0, UPT, UR6, 0x2, UPT ;  /* 0x000000020600788c */ /* 0x000fe4000bf05270 */
[----:B------:R-:W-:Y:S01]  /*3c30*/  ISETP.NE.AND P0, PT, R8, 0x2, PT ;  /* 0x000000020800780c */ /* 0x000fe20003f05270 */
[----:B------:R-:W-:Y:S06]  /*3c40*/  UGETNEXTWORKID.BROADCAST [UR4], [UR5] ;  /* 0x00000000040073ca */ /* 0x000fec0008000100 */
[----:B------:R-:W-:Y:S02]  /*3c50*/  USEL UR4, URZ, 0x1, UP0 ;  /* 0x00000001ff047887 */ /* 0x000fe40008000000 */
[----:B------:R-:W-:-:S04]  /*3c60*/  USEL UR6, UR6, URZ, UP0 ;  /* 0x000000ff06067287 */ /* 0x000fc80008000000 */
[----:B------:R-:W-:Y:S02]  /*3c70*/  LOP3.LUT R12, R12, UR4, RZ, 0x3c, !PT ;  /* 0x000000040c0c7c12 */ /* 0x000fe4000f8e3cff */
[----:B--2---:R-:W-:-:S04]  /*3c80*/  SHF.L.U32 R4, R10, 0x1f, RZ ;  /* 0x0000001f0a047819 */ /* 0x004fc800000006ff */
[----:B------:R-:W2:Y:S02]  /*3c90*/  SYNCS.PHASECHK.TRANS64.TRYWAIT P1, [R2+URZ+0x1d0], R4 ;  /* 0x0001d004020075a7 */ /* 0x000ea400080211ff */
[----:B--2---:R-:W-:Y:S05]  /*3ca0*/  @!P1 BRA `(.L_x_74) ;  /* 0x00000044008c9947 */ /* 0x004fea0003800000 */
.L_x_185:
[C---:B--2---:R-:W-:Y:S01]  /*3cb0*/  LEA R4, R11.reuse, UR54, 0x4 ;  /* 0x000000360b047c11 */ /* 0x044fe2000f8e20ff */
[----:B------:R-:W-:Y:S01]  /*3cc0*/  VIADD R2, R2, 0x1e0 ;  /* 0x000001e002027836 */ /* 0x000fe20000000000 */
[----:B------:R-:W-:Y:S01]  /*3cd0*/  SEL R8, R8, RZ, P0 ;  /* 0x000000ff08087207 */ /* 0x000fe20000000000 */
[----:B------:R-:W-:-:S03]  /*3ce0*/  VIADD R11, R11, 0x1 ;  /* 0x000000010b0b7836 */ /* 0x000fc60000000000 */
[----:B------:R-:W2:Y:S01]  /*3cf0*/  LDS.128 R4, [R4+0x260] ;  /* 0x0002600004047984 */ /* 0x000ea20000000c00 */
[----:B------:R-:W-:Y:S02]  /*3d00*/  PRMT R2, RZ, 0x654, R2 ;  /* 0x00000654ff027816 */ /* 0x000fe40000000002 */
[C---:B------:R-:W-:Y:S01]  /*3d10*/  ISETP.NE.AND P1, PT, R11.reuse, 0x2, PT ;  /* 0x000000020b00780c */ /* 0x040fe20003f25270 */
[----:B------:R-:W-:Y:S01]  /*3d20*/  @!PT LDS RZ, [RZ] ;  /* 0x00000000fffff984 */ /* 0x000fe20000000800 */
[----:B------:R-:W-:Y:S01]  /*3d30*/  @!PT LDS RZ, [RZ] ;  /* 0x00000000fffff984 */ /* 0x000fe20000000800 */
[----:B------:R-:W-:Y:S01]  /*3d40*/  @!PT LDS RZ, [RZ] ;  /* 0x00000000fffff984 */ /* 0x000fe20000000800 */
[----:B------:R-:W-:Y:S01]  /*3d50*/  @!PT LDS RZ, [RZ] ;  /* 0x00000000fffff984 */ /* 0x000fe20000000800 */
[----:B------:R3:W-:Y:S06]  /*3d60*/  MEMBAR.ALL.CTA ;  /* 0x0000000000007992 */ /* 0x0007ec0000008000 */
[----:B---3--:R-:W3:Y:S01]  /*3d70*/  FENCE.VIEW.ASYNC.S ;  /* 0x00000000000073c6 */ /* 0x008ee20000000000 */
[----:B------:R-:W-:Y:S01]  /*3d80*/  SEL R11, R11, RZ, P1 ;  /* 0x000000ff0b0b7207 */ /* 0x000fe20000800000 */
[----:B---3--:R3:W-:Y:S01]  /*3d90*/  SYNCS.ARRIVE.TRANS64.RED.A1T0 RZ, [R2+URZ], RZ ;  /* 0x000000ff02ff79a7 */ /* 0x0087e200081004ff */
[----:B--2---:R-:W-:-:S02]  /*3da0*/  LOP3.LUT P3, RZ, R6, 0x1, RZ, 0xc0, !PT ;  /* 0x0000000106ff7812 */ /* 0x004fc4000786c0ff */
[----:B------:R-:W-:-:S04]  /*3db0*/  SEL R4, RZ, 0x1, P1 ;  /* 0x00000001ff047807 */ /* 0x000fc80000800000 */
[----:B------:R-:W-:Y:S02]  /*3dc0*/  LOP3.LUT R10, R10, R4, RZ, 0x3c, !PT ;  /* 0x000000040a0a7212 */ /* 0x000fe400078e3cff */
[----:B---3--:R-:W-:-:S04]  /*3dd0*/  SEL R2, RZ, 0x1, P0 ;  /* 0x00000001ff027807 */ /* 0x008fc80000000000 */
[----:B------:R-:W-:Y:S01]  /*3de0*/  LOP3.LUT R9, R9, R2, RZ, 0x3c, !PT ;  /* 0x0000000209097212 */ /* 0x000fe200078e3cff */
[----:B------:R-:W-:Y:S06]  /*3df0*/  @P3 BRA `(.L_x_75) ;  /* 0xfffffffc002c3947 */ /* 0x000fec000383ffff */
[----:B------:R-:W-:Y:S01]  /*3e00*/  ULEA UR5, UR6, UR54, 0x3 ;  /* 0x0000003606057291 */ /* 0x000fe2000f8e18ff */
[----:B------:R-:W-:-:S08]  /*3e10*/  SHF.L.U32 R2, R12, 0x1f, RZ ;  /* 0x0000001f0c027819 */ /* 0x000fd000000006ff */
[----:B------:R-:W2:Y:S02]  /*3e20*/  SYNCS.PHASECHK.TRANS64 P0, [UR5+0x1e0], R2 ;  /* 0x0001e002ff0075a7 */ /* 0x000ea40008001005 */
[----:B--2---:R-:W-:Y:S05]  /*3e30*/  @P0 BRA `(.L_x_76) ;  /* 0x0000000000080947 */ /* 0x004fea0003800000 */
[----:B------:R-:W2:Y:S02]  /*3e40*/  SYNCS.PHASECHK.TRANS64.TRYWAIT P0, [UR5+0x1e0], R2 ;  /* 0x0001e002ff0075a7 */ /* 0x000ea40008001105 */
[----:B--2---:R-:W-:Y:S05]  /*3e50*/  @!P0 BRA `(.L_x_77) ;  /* 0x0000004400348947 */ /* 0x004fea0003800000 */
.L_x_76:
[----:B------:R-:W-:-:S04]  /*3e60*/  UIADD3 UR4, UPT, UPT, UR6, 0x1, URZ ;  /* 0x0000000106047890 */ /* 0x000fc8000fffe0ff */
[----:B------:R-:W-:-:S04]  /*3e70*/  UISETP.NE.AND UP0, UPT, UR4, 0x2, UPT ;  /* 0x000000020400788c */ /* 0x000fc8000bf05270 */
[----:B------:R-:W-:Y:S02]  /*3e80*/  USEL UR7, URZ, 0x1, UP0 ;  /* 0x00000001ff077887 */ /* 0x000fe40008000000 */
[----:B------:R-:W-:-:S04]  /*3e90*/  USEL UR4, UR4, URZ, UP0 ;  /* 0x000000ff04047287 */ /* 0x000fc80008000000 */
[----:B------:R-:W-:Y:S01]  /*3ea0*/  ULEA UR4, UR4, UR54, 0x3 ;  /* 0x0000003604047291 */ /* 0x000fe2000f8e18ff */
[----:B--2---:R-:W-:-:S04]  /*3eb0*/  LOP3.LUT R2, R12, UR7, RZ, 0x3c, !PT ;  /* 0x000000070c027c12 */ /* 0x004fc8000f8e3cff */
[----:B------:R-:W-:-:S04]  /*3ec0*/  SHF.L.U32 R0, R2, 0x1f, RZ ;  /* 0x0000001f02007819 */ /* 0x000fc800000006ff */
[----:B------:R-:W2:Y:S02]  /*3ed0*/  SYNCS.PHASECHK.TRANS64 P0, [UR4+0x1e0], R0 ;  /* 0x0001e000ff0075a7 */ /* 0x000ea40008001004 */
[----:B-12---:R-:W-:Y:S05]  /*3ee0*/  @P0 EXIT ;  /* 0x000000000000094d */ /* 0x006fea0003800000 */
[----:B------:R-:W-:Y:S02]  /*3ef0*/  SHF.L.U32 R2, R2, 0x1f, RZ ;  /* 0x0000001f02027819 */ /* 0x000fe400000006ff */
[----:B------:R-:W-:-:S07]  /*3f00*/  MOV R0, UR4 ;  /* 0x0000000400007c02 */ /* 0x000fce0008000f00 */
.L_x_78:
[----:B-1----:R1:W2:Y:S02]  /*3f10*/  SYNCS.PHASECHK.TRANS64.TRYWAIT P0, [R0+URZ+0x1e0], R2 ;  /* 0x0001e002000075a7 */ /* 0x0022a400080011ff */
[----:B--2---:R-:W-:Y:S05]  /*3f20*/  @!P0 NANOSLEEP.SYNCS 0x989680 ;  /* 0x009896800000895d */ /* 0x004fea0003900000 */
[----:B------:R-:W2:Y:S02]  /*3f30*/  @!P0 SYNCS.PHASECHK.TRANS64 P0, [R0+URZ+0x1e0], R2 ;  /* 0x0001e002000085a7 */ /* 0x000ea400080010ff */
[----:B--2---:R-:W-:Y:S05]  /*3f40*/  @P0 EXIT ;  /* 0x000000000000094d */ /* 0x004fea0003800000 */
[----:B------:R-:W-:Y:S05]  /*3f50*/  BRA `(.L_x_78) ;  /* 0xfffffffc00ec7947 */ /* 0x000fea000383ffff */
.L_x_71:
[----:B------:R-:W-:Y:S05]  /*3f60*/  BRA.U UP6, `(.L_x_79) ;  /* 0x0000000d069c7547 */ /* 0x000fea000b800000 */
[----:B------:R-:W-:Y:S01]  /*3f70*/  UMOV UR4, 0x40 ;  /* 0x0000004000047882 */ /* 0x000fe20000000000 */
[----:B------:R-:W-:Y:S01]  /*3f80*/  NOP ;  /* 0x0000000000007918 */ /* 0x000fe20000000000 */
[----:B------:R-:W-:Y:S01]  /*3f90*/  ULEA UR4, UR54, UR4, 0x18 ;  /* 0x0000000436047291 */ /* 0x000fe2000f8ec0ff */
[----:B------:R-:W-:Y:S02]  /*3fa0*/  UMOV UR5, 0x400 ;  /* 0x0000040000057882 */ /* 0x000fe40000000000 */
[----:B------:R-:W-:-:S06]  /*3fb0*/  ULEA UR54, UR54, UR5, 0x18 ;  /* 0x0000000536367291 */ /* 0x000fcc000f8ec0ff */
[----:B------:R-:W2:Y:S02]  /*3fc0*/  LDS.U8 R0, [UR4+0x1c] ;  /* 0x00001c04ff007984 */ /* 0x000ea40008000000 */
[----:B--2---:R-:W-:-:S13]  /*3fd0*/  ISETP.NE.AND P0, PT, R0, RZ, PT ;  /* 0x000000ff0000720c */ /* 0x004fda0003f05270 */
[----:B------:R-:W-:Y:S05]  /*3fe0*/  @P0 BRA `(.L_x_80) ;  /* 0x0000000000580947 */ /* 0x000fea0003800000 */
[----:B------:R-:W-:-:S13]  /*3ff0*/  ELECT P0, URZ, PT ;  /* 0x0000000000ff782f */ /* 0x000fda0003800000 */
[----:B------:R-:W-:Y:S05]  /*4000*/  @!P0 BRA `(.L_x_81) ;  /* 0x0000000000608947 */ /* 0x000fea0003800000 */
[----:B------:R-:W-:Y:S01]  /*4010*/  UMOV UR5, 0x10 ;  /* 0x0000001000057882 */ /* 0x000fe20000000000 */
[----:B------:R-:W-:Y:S01]  /*4020*/  HFMA2 R0, -RZ, RZ, 0, 5.9604644775390625e-08 ;  /* 0x00000001ff007431 */ /* 0x000fe200000001ff */
[----:B------:R-:W-:-:S03]  /*4030*/  MOV R3, 0xffff ;  /* 0x0000ffff00037802 */ /* 0x000fc60000000f00 */
[----:B------:R-:W-:Y:S04]  /*4040*/  DEPBAR.LE SB2, 0x36 ;  /* 0x0000ad800000791a */ /* 0x000fe80000000000 */
[----:B------:R-:W2:Y:S02]  /*4050*/  UTCATOMSWS.FIND_AND_SET.ALIGN UP0, UR5, UR5 ;  /* 0x00000005000575e3 */ /* 0x000ea40008000800 */
[----:B--2---:R-:W-:Y:S01]  /*4060*/  MOV R4, UR5 ;  /* 0x0000000500047c02 */ /* 0x004fe20008000f00 */
[----:B------:R-:W-:Y:S06]  /*4070*/  BRA.U UP0, `(.L_x_82) ;  /* 0x0000000100187547 */ /* 0x000fec000b800000 */
.L_x_83:
[----:B------:R-:W-:Y:S05]  /*4080*/  NANOSLEEP 0x64 ;  /* 0x000000640000795d */ /* 0x000fea0003800000 */
[----:B------:R-:W-:-:S05]  /*4090*/  UMOV UR5, 0x10 ;  /* 0x0000001000057882 */ /* 0x000fca0000000000 */
[----:B------:R-:W-:Y:S04]  /*40a0*/  DEPBAR.LE SB2, 0x36 ;  /* 0x0000ad800000791a */ /* 0x000fe80000000000 */
[----:B------:R-:W2:Y:S02]  /*40b0*/  UTCATOMSWS.FIND_AND_SET.ALIGN UP0, UR5, UR5 ;  /* 0x00000005000575e3 */ /* 0x000ea40008000800 */
[----:B--2---:R-:W-:Y:S01]  /*40c0*/  MOV R4, UR5 ;  /* 0x0000000500047c02 */ /* 0x004fe20008000f00 */
[----:B------:R-:W-:Y:S05]  /*40d0*/  BRA.U !UP0, `(.L_x_83) ;  /* 0xfffffffd08e87547 */ /* 0x000fea000b83ffff */
.L_x_82:
[-C--:B------:R-:W-:Y:S02]  /*40e0*/  SHF.L.U32 R3, R3, R4.reuse, RZ ;  /* 0x0000000403037219 */ /* 0x080fe400000006ff */
[----:B------:R-:W-:Y:S01]  /*40f0*/  SHF.L.U32 R0, R0, R4, RZ ;  /* 0x0000000400007219 */ /* 0x000fe200000006ff */
[----:B------:R-:W-:Y:S02]  /*4100*/  IMAD.SHL.U32 R4, R4, 0x20, RZ ;  /* 0x0000002004047824 */ /* 0x000fe400078e00ff */
[----:B------:R2:W-:Y:S04]  /*4110*/  ATOMS.OR RZ, [UR4+0x14], R3 ;  /* 0x00001403ffff798c */ /* 0x0005e8000b000004 */
[----:B------:R2:W-:Y:S04]  /*4120*/  ATOMS.OR RZ, [UR4+0x18], R0 ;  /* 0x00001800ffff798c */ /* 0x0005e8000b000004 */
[----:B------:R2:W-:Y:S01]  /*4130*/  STS [UR54+0x280], R4 ;  /* 0x00028004ff007988 */ /* 0x0005e20008000836 */
[----:B------:R-:W-:Y:S05]  /*4140*/  BRA `(.L_x_81) ;  /* 0x0000000000107947 */ /* 0x000fea0003800000 */
.L_x_80:
[----:B------:R-:W-:Y:S02]  /*4150*/  MOV R0, 0xffffffff ;  /* 0xffffffff00007802 */ /* 0x000fe40000000f00 */
[----:B------:R-:W-:-:S03]  /*4160*/  MOV R4, 0x4190 ;  /* 0x0000419000047802 */ /* 0x000fc60000000f00 */
[----:B------:R2:W-:Y:S04]  /*4170*/  STS [UR54+0x280], R0 ;  /* 0x00028000ff007988 */ /* 0x0005e80008000836 */
[----:B-12--5:R-:W-:Y:S05]  /*4180*/  CALL.REL.NOINC `($__internal_1_$__cuda_sm10x_tcgen05_guardrail_trap_phase_invalid_during_alloc) ;  /* 0x0000004400b47944 */ /* 0x026fea0003c00000 */
.L_x_81:
[----:B------:R-:W-:Y:S05]  /*4190*/  WARPSYNC.ALL ;  /* 0x0000000000007948 */ /* 0x000fea0003800000 */
[----:B------:R-:W3:Y:S01]  /*41a0*/  S2UR UR6, SR_CgaCtaId ;  /* 0x00000000000679c3 */ /* 0x000ee20000008800 */
[----:B------:R-:W-:Y:S01]  /*41b0*/  UMOV UR4, 0x400 ;  /* 0x0000040000047882 */ /* 0x000fe20000000000 */
[----:B------:R-:W-:-:S06]  /*41c0*/  NOP ;  /* 0x0000000000007918 */ /* 0x000fcc0000000000 */
[----:B------:R-:W-:Y:S06]  /*41d0*/  BAR.ARV 0x6, 0xa0 ;  /* 0x0182800000007b1d */ /* 0x000fec0000002000 */
[----:B------:R-:W4:Y:S01]  /*41e0*/  LDCU UR7, c[0x0][0x38c] ;  /* 0x00007180ff0777ac */ /* 0x000f220008000800 */
[----:B------:R-:W-:Y:S01]  /*41f0*/  LOP3.LUT R2, R2, 0xffff, RZ, 0xc0, !PT ;  /* 0x0000ffff02027812 */ /* 0x000fe200078ec0ff */
[----:B------:R-:W-:Y:S01]  /*4200*/  IMAD.MOV.U32 R11, RZ, RZ, 0x1 ;  /* 0x00000001ff0b7424 */ /* 0x000fe200078e00ff */
[----:B------:R-:W-:Y:S01]  /*4210*/  CS2R R8, SRZ ;  /* 0x0000000000087805 */ /* 0x000fe2000001ff00 */
[----:B------:R-:W-:Y:S01]  /*4220*/  IMAD.MOV.U32 R10, RZ, RZ, RZ ;  /* 0x000000ffff0a7224 */ /* 0x000fe200078e00ff */
[----:B------:R-:W-:Y:S01]  /*4230*/  R2UR UR10, R2 ;  /* 0x00000000020a72ca */ /* 0x000fe200000e0000 */
[----:B------:R-:W-:Y:S01]  /*4240*/  UMOV UR19, URZ ;  /* 0x000000ff00137c82 */ /* 0x000fe20008000000 */
[----:B------:R-:W-:Y:S01]  /*4250*/  UMOV UR18, URZ ;  /* 0x000000ff00127c82 */ /* 0x000fe20008000000 */
[----:B------:R-:W-:Y:S01]  /*4260*/  UMOV UR24, 0x0 ;  /* 0x0000000000187882 */ /* 0x000fe20000000000 */
[----:B------:R-:W-:Y:S01]  /*4270*/  UMOV UR25, 0x4100010 ;  /* 0x0410001000197882 */ /* 0x000fe20000000000 */
[----:B---3--:R-:W-:Y:S01]  /*4280*/  ULEA UR6, UR6, UR4, 0x18 ;  /* 0x0000000406067291 */ /* 0x008fe2000f8ec0ff */
[----:B------:R-:W3:Y:S03]  /*4290*/  LDCU UR4, c[0x0][0x38c] ;  /* 0x00007180ff0477ac */ /* 0x000ee60008000800 */
[----:B------:R-:W-:-:S02]  /*42a0*/  UIADD3 UR12, UPT, UPT, UR6, 0x2600, URZ ;  /* 0x00002600060c7890 */ /* 0x000fc4000fffe0ff */
[----:B----4-:R-:W-:-:S03]  /*42b0*/  UIADD3 UR7, UPT, UPT, UR7, 0x3f, URZ ;  /* 0x0000003f07077890 */ /* 0x010fc6000fffe0ff */
[----:B--2---:R-:W2:Y:S01]  /*42c0*/  LDS R0, [UR6+0x280] ;  /* 0x00028006ff007984 */ /* 0x004ea20008000800 */
[----:B------:R-:W-:Y:S02]  /*42d0*/  UIADD3 UR13, UPT, UPT, UR6, 0x1d600, URZ ;  /* 0x0001d600060d7890 */ /* 0x000fe4000fffe0ff */
[----:B------:R-:W-:Y:S02]  /*42e0*/  USHF.R.S32.HI UR5, URZ, 0x1f, UR7 ;  /* 0x0000001fff057899 */ /* 0x000fe40008011407 */
[----:B------:R-:W-:Y:S02]  /*42f0*/  USHF.R.U32.HI UR12, URZ, 0x4, UR12 ;  /* 0x00000004ff0c7899 */ /* 0x000fe4000801160c */
[----:B------:R-:W-:Y:S02]  /*4300*/  ULEA.HI UR5, UR5, UR7, URZ, 0x6 ;  /* 0x0000000705057291 */ /* 0x000fe4000f8f30ff */
[----:B------:R-:W-:Y:S02]  /*4310*/  USHF.R.U32.HI UR13, URZ, 0x4, UR13 ;  /* 0x00000004ff0d7899 */ /* 0x000fe4000801160d */
[----:B------:R-:W-:-:S02]  /*4320*/  USHF.R.S32.HI UR5, URZ, 0x6, UR5 ;  /* 0x00000006ff057899 */ /* 0x000fc40008011405 */
[----:B------:R-:W-:Y:S02]  /*4330*/  ULOP3.LUT UR12, UR12, 0x3fff, URZ, 0xc0, !UPT ;  /* 0x00003fff0c0c7892 */ /* 0x000fe4000f8ec0ff */
[----:B------:R-:W-:Y:S02]  /*4340*/  UISETP.LT.AND UP0, UPT, UR5, 0x1, UPT ;  /* 0x000000010500788c */ /* 0x000fe4000bf01270 */
[----:B------:R-:W-:Y:S02]  /*4350*/  ULOP3.LUT UR13, UR13, 0x3fff, URZ, 0xc0, !UPT ;  /* 0x00003fff0d0d7892 */ /* 0x000fe4000f8ec0ff */
[----:B------:R-:W-:Y:S02]  /*4360*/  USEL UR11, UR5, 0x1, !UP0 ;  /* 0x00000001050b7887 */ /* 0x000fe4000c000000 */
[----:B------:R-:W-:Y:S02]  /*4370*/  ULOP3.LUT UR12, UR12, 0x10000, URZ, 0xfc, !UPT ;  /* 0x000100000c0c7892 */ /* 0x000fe4000f8efcff */
[----:B------:R-:W-:-:S02]  /*4380*/  ULOP3.LUT UR13, UR13, 0x10000, URZ, 0xfc, !UPT ;  /* 0x000100000d0d7892 */ /* 0x000fc4000f8efcff */
[----:B------:R-:W-:Y:S02]  /*4390*/  UIADD3 UR11, UPT, UPT, -UR11, URZ, URZ ;  /* 0x000000ff0b0b7290 */ /* 0x000fe4000fffe1ff */
[----:B---3--:R-:W-:Y:S01]  /*43a0*/  UISETP.GE.AND UP4, UPT, UR4, 0x1, UPT ;  /* 0x000000010400788c */ /* 0x008fe2000bf86270 */
[----:B------:R-:W-:Y:S01]  /*43b0*/  UMOV UR22, 0x0 ;  /* 0x0000000000167882 */ /* 0x000fe20000000000 */
[----:B------:R-:W-:Y:S01]  /*43c0*/  UMOV UR23, 0x4100010 ;  /* 0x0410001000177882 */ /* 0x000fe20000000000 */
[----:B--2---:R-:W-:-:S15]  /*43d0*/  R2UR UR20, R0 ;  /* 0x00000000001472ca */ /* 0x004fde00000e0000 */
.L_x_90:
[----:B------:R-:W-:Y:S02]  /*43e0*/  LEA R0, R10, UR6, 0x3 ;  /* 0x000000060a007c11 */ /* 0x000fe4000f8e18ff */
[----:B------:R-:W-:Y:S02]  /*43f0*/  SHF.L.U32 R2, R9, 0x1f, RZ ;  /* 0x0000001f09027819 */ /* 0x000fe400000006ff */
[----:B------:R-:W-:Y:S01]  /*4400*/  PLOP3.LUT P0, PT, PT, PT, UP4, 0x80, 0x8 ;  /* 0x000000000008781c */ /* 0x000fe20003f0f048 */
[----:B------:R-:W-:Y:S01]  /*4410*/  VIADD R3, R0, 0x1e0 ;  /* 0x000001e000037836 */ /* 0x000fe20000000000 */
[----:B--2---:R-:W2:Y:S02]  /*4420*/  SYNCS.PHASECHK.TRANS64.TRYWAIT P1, [R0+URZ+0x1d0], R2 ;  /* 0x0001d002000075a7 */ /* 0x004ea400080211ff */
[----:B--2-4-:R-:W-:Y:S09]  /*4430*/  @!P1 BRA `(.L_x_84) ;  /* 0x0000003c00d49947 */ /* 0x014ff20003800000 */
.L_x_187:
[----:B------:R-:W-:Y:S01]  /*4440*/  LEA R4, R10, UR6, 0x4 ;  /* 0x000000060a047c11 */ /* 0x000fe2000f8e20ff */
[----:B------:R-:W-:Y:S01]  /*4450*/  @UP4 ULEA UR4, UR18, UR6, 0x3 ;  /* 0x0000000612044291 */ /* 0x000fe2000f8e18ff */
[----:B------:R-:W-:Y:S01]  /*4460*/  PLOP3.LUT P2, PT, PT, PT, PT, 0x80, 0x8 ;  /* 0x000000000008781c */ /* 0x000fe20003f4f070 */
[----:B------:R-:W-:Y:S01]  /*4470*/  ULEA UR8, UR19, UR6, 0x3 ;  /* 0x0000000613087291 */ /* 0x000fe2000f8e18ff */
[----:B------:R-:W-:Y:S02]  /*4480*/  PRMT R3, RZ, 0x654, R3 ;  /* 0x00000654ff037816 */ /* 0x000fe40000000003 */
[----:B------:R-:W3:Y:S01]  /*4490*/  LDS.128 R4, [R4+0x260] ;  /* 0x0002600004047984 */ /* 0x000ee20000000c00 */
[----:B--2---:R-:W-:Y:S02]  /*44a0*/  @P0 SHF.L.U32 R2, R8, 0x1f, RZ ;  /* 0x0000001f08020819 */ /* 0x004fe400000006ff */
[----:B------:R-:W-:Y:S01]  /*44b0*/  SHF.L.U32 R0, R11, 0x1f, RZ ;  /* 0x0000001f0b007819 */ /* 0x000fe200000006ff */
[----:B------:R-:W-:Y:S01]  /*44c0*/  @!PT LDS RZ, [RZ] ;  /* 0x00000000fffff984 */ /* 0x000fe20000000800 */
[----:B------:R-:W-:Y:S01]  /*44d0*/  @!PT LDS RZ, [RZ] ;  /* 0x00000000fffff984 */ /* 0x000fe20000000800 */
[----:B------:R-:W-:Y:S01]  /*44e0*/  @!PT LDS RZ, [RZ] ;  /* 0x00000000fffff984 */ /* 0x000fe20000000800 */
[----:B------:R-:W-:Y:S01]  /*44f0*/  @!PT LDS RZ, [RZ] ;  /* 0x00000000fffff984 */ /* 0x000fe20000000800 */
[----:B------:R2:W-:Y:S06]  /*4500*/  MEMBAR.ALL.CTA ;  /* 0x0000000000007992 */ /* 0x0005ec0000008000 */
[----:B--2---:R-:W2:Y:S02]  /*4510*/  FENCE.VIEW.ASYNC.S ;  /* 0x00000000000073c6 */ /* 0x004ea40000000000 */
[----:B--2---:R2:W-:Y:S01]  /*4520*/  SYNCS.ARRIVE.TRANS64.RED.A1T0 RZ, [R3+URZ], RZ ;  /* 0x000000ff03ff79a7 */ /* 0x0045e200081004ff */
[----:B------:R2:W4:Y:S01]  /*4530*/  @P0 SYNCS.PHASECHK.TRANS64.TRYWAIT P2, [UR4], R2 ;  /* 0x00000002ff0005a7 */ /* 0x0005220008041104 */
[----:B------:R-:W-:Y:S01]  /*4540*/  ULEA.HI UR4, UR19, UR19, URZ, 0x1 ;  /* 0x0000001313047291 */ /* 0x000fe2000f8f08ff */
[----:B---3--:R-:W-:-:S03]  /*4550*/  LOP3.LUT P1, RZ, R6, 0x1, RZ, 0xc0, !PT ;  /* 0x0000000106ff7812 */ /* 0x008fc6000782c0ff */
[----:B------:R-:W-:Y:S02]  /*4560*/  USHF.L.U32 UR9, UR4, 0x5, URZ ;  /* 0x0000000504097899 */ /* 0x000fe400080006ff */
[----:B------:R-:W-:Y:S02]  /*4570*/  ULOP3.LUT UR4, UR4, 0xffe, URZ, 0xc0, !UPT ;  /* 0x00000ffe04047892 */ /* 0x000fe4000f8ec0ff */
[----:B------:R-:W-:Y:S02]  /*4580*/  ULOP3.LUT UR9, UR9, 0xffffffc0, URZ, 0xc0, !UPT ;  /* 0xffffffc009097892 */ /* 0x000fe4000f8ec0ff */
[----:B------:R-:W-:Y:S02]  /*4590*/  UIADD3 UR4, UPT, UPT, -UR4, UR19, URZ ;  /* 0x0000001304047290 */ /* 0x000fe4000fffe1ff */
[----:B------:R-:W-:Y:S01]  /*45a0*/  UIADD3 UR9, UPT, UPT, UR20, UR9, URZ ;  /* 0x0000000914097290 */ /* 0x000fe2000fffe0ff */
[----:B------:R-:W3:Y:S03]  /*45b0*/  SYNCS.PHASECHK.TRANS64.TRYWAIT P0, [UR8+0x210], R0 ;  /* 0x00021000ff0075a7 */ /* 0x000ee60008001108 */
[----:B------:R-:W-:Y:S01]  /*45c0*/  ULEA UR9, UR4, UR9, 0x14 ;  /* 0x0000000904097291 */ /* 0x000fe2000f8ea0ff */
[----:B--234-:R-:W-:Y:S11]  /*45d0*/  @!P0 BRA `(.L_x_85) ;  /* 0x0000003c00808947 */ /* 0x01cff60003800000 */
.L_x_189:
[----:B------:R-:W-:Y:S01]  /*45e0*/  IADD3 R10, PT, PT, R10, 0x1, RZ ;  /* 0x000000010a0a7810 */ /* 0x000fe20007ffe0ff */
[----:B------:R-:W-:Y:S06]  /*45f0*/  BRA.U !UP4, `(.L_x_86) ;  /* 0x000000010c987547 */ /* 0x000fec000b800000 */
[----:B------:R-:W-:Y:S01]  /*4600*/  UPLOP3.LUT UP2, UPT, UPT, UPT, UPT, 0x40, 0x4 ;  /* 0x000000000004789c */ /* 0x000fe20003f4e870 */
[----:B------:R-:W-:Y:S01]  /*4610*/  UMOV UR17, UR11 ;  /* 0x0000000b00117c82 */ /* 0x000fe20008000000 */
[----:B------:R-:W-:Y:S01]  /*4620*/  UMOV UR16, UR5 ;  /* 0x0000000500107c82 */ /* 0x000fe20008000000 */
[----:B------:R-:W-:-:S08]  /*4630*/  UMOV UR15, UR18 ;  /* 0x00000012000f7c82 */ /* 0x000fd00008000000 */
.L_x_89:
[----:B------:R-:W-:Y:S02]  /*4640*/  UIADD3 UR17, UPT, UPT, UR17, 0x1, URZ ;  /* 0x0000000111117890 */ /* 0x000fe4000fffe0ff */
[----:B---3--:R-:W-:Y:S02]  /*4650*/  ULEA UR7, UR15, UR6, 0x3 ;  /* 0x000000060f077291 */ /* 0x008fe4000f8e18ff */
[----:B------:R-:W-:Y:S01]  /*4660*/  UISETP.NE.AND UP3, UPT, UR17, URZ, UPT ;  /* 0x000000ff1100728c */ /* 0x000fe2000bf65270 */
[----:B----4-:R-:W-:Y:S10]  /*4670*/  @P2 BRA `(.L_x_87) ;  /* 0x00000000000c2947 */ /* 0x010ff40003800000 */
[----:B--2---:R-:W-:Y:S04]  /*4680*/  SHF.L.U32 R2, R8, 0x1f, RZ ;  /* 0x0000001f08027819 */ /* 0x004fe800000006ff */
[----:B------:R-:W2:Y:S02]  /*4690*/  SYNCS.PHASECHK.TRANS64.TRYWAIT P0, [UR7], R2 ;  /* 0x00000002ff0075a7 */ /* 0x000ea40008001107 */
[----:B--2---:R-:W-:Y:S05]  /*46a0*/  @!P0 BRA `(.L_x_88) ;  /* 0x0000003c00648947 */ /* 0x004fea0003800000 */
.L_x_87:
[----:B------:R-:W-:Y:S01]  /*46b0*/  UISETP.NE.AND UP0, UPT, UR16, 0x1, UPT ;  /* 0x000000011000788c */ /* 0x000fe2000bf05270 */
[----:B------:R-:W-:Y:S01]  /*46c0*/  PLOP3.LUT P2, PT, PT, PT, PT, 0x80, 0x8 ;  /* 0x000000000008781c */ /* 0x000fe20003f4f070 */
[----:B------:R-:W-:Y:S02]  /*46d0*/  UIADD3 UR18, UPT, UPT, UR15, 0x1, URZ ;  /* 0x000000010f127890 */ /* 0x000fe4000fffe0ff */
[----:B------:R-:W-:Y:S02]  /*46e0*/  ULEA UR26, UR15, UR13, 0x8 ;  /* 0x0000000d0f1a7291 */ /* 0x000fe4000f8e40ff */
[----:B------:R-:W-:Y:S01]  /*46f0*/  UISETP.NE.AND UP1, UPT, UR18, 0x1b, UPT ;  /* 0x0000001b1200788c */ /* 0x000fe2000bf25270 */
[----:B------:R-:W-:Y:S01]  /*4700*/  PLOP3.LUT P0, PT, PT, PT, UP0, 0x80, 0x8 ;  /* 0x000000000008781c */ /* 0x000fe20003f0f008 */
[----:B------:R-:W-:Y:S02]  /*4710*/  ULEA UR28, UR15, UR12, 0x8 ;  /* 0x0000000c0f1c7291 */ /* 0x000fe4000f8e40ff */
[----:B------:R-:W-:Y:S02]  /*4720*/  USEL UR14, URZ, 0x1, UP1 ;  /* 0x00000001ff0e7887 */ /* 0x000fe40008800000 */
[----:B------:R-:W-:Y:S02]  /*4730*/  USEL UR18, UR18, URZ, UP1 ;  /* 0x000000ff12127287 */ /* 0x000fe40008800000 */
[----:B------:R-:W-:Y:S02]  /*4740*/  UIADD3 UR32, UPT, UPT, UR26, 0x2, URZ ;  /* 0x000000021a207890 */ /* 0x000fe4000fffe0ff */
[----:B------:R-:W-:Y:S01]  /*4750*/  @UP0 ULEA UR4, UR18, UR6, 0x3 ;  /* 0x0000000612040291 */ /* 0x000fe2000f8e18ff */
[----:B------:R-:W-:Y:S01]  /*4760*/  LOP3.LUT R8, R8, UR14, RZ, 0x3c, !PT ;  /* 0x0000000e08087c12 */ /* 0x000fe2000f8e3cff */
[----:B------:R-:W-:Y:S02]  /*4770*/  UIADD3 UR30, UPT, UPT, UR28, 0x2, URZ ;  /* 0x000000021c1e7890 */ /* 0x000fe4000fffe0ff */
[----:B------:R-:W-:Y:S01]  /*4780*/  UIADD3 UR7, UPT, UPT, UR7, 0xd8, URZ ;  /* 0x000000d807077890 */ /* 0x000fe2000fffe0ff */
[----:B--2---:R-:W-:Y:S01]  /*4790*/  @P0 SHF.L.U32 R0, R8, 0x1f, RZ ;  /* 0x0000001f08000819 */ /* 0x004fe200000006ff */
[----:B------:R-:W-:Y:S01]  /*47a0*/  UMOV UR27, 0x80004020 ;  /* 0x80004020001b7882 */ /* 0x000fe20000000000 */
[----:B------:R-:W-:Y:S01]  /*47b0*/  UMOV UR29, 0x80004020 ;  /* 0x80004020001d7882 */ /* 0x000fe20000000000 */
[----:B------:R-:W-:Y:S01]  /*47c0*/  UMOV UR33, 0x80004020 ;  /* 0x8000402000217882 */ /* 0x000fe20000000000 */
[----:B------:R3:W4:Y:S01]  /*47d0*/  @P0 SYNCS.PHASECHK.TRANS64.TRYWAIT P2, [UR4], R0 ;  /* 0x00000000ff0005a7 */ /* 0x0007220008041104 */
[----:B------:R-:W-:Y:S01]  /*47e0*/  UIADD3 UR16, UPT, UPT, UR16, -0x1, URZ ;  /* 0xffffffff10107890 */ /* 0x000fe2000fffe0ff */
[----:B------:R3:W-:Y:S01]  /*47f0*/  UTCQMMA gdesc[UR28], gdesc[UR26], tmem[UR9], tmem[UR24], idesc[UR25], UP2 ;  /* 0x00ff181a1c0075ea */ /* 0x0007e20009000309 */
[----:B------:R-:W-:Y:S01]  /*4800*/  UPLOP3.LUT UP2, UPT, UPT, UPT, UPT, 0x80, 0x8 ;  /* 0x000000000008789c */ /* 0x000fe20003f4f070 */
[----:B------:R-:W-:Y:S01]  /*4810*/  UMOV UR31, 0x80004020 ;  /* 0x80004020001f7882 */ /* 0x000fe20000000000 */
[----:B------:R-:W-:Y:S01]  /*4820*/  UMOV UR15, UR18 ;  /* 0x00000012000f7c82 */ /* 0x000fe20008000000 */
[----:B------:R3:W-:Y:S01]  /*4830*/  UTCQMMA gdesc[UR30], gdesc[UR32], tmem[UR9], tmem[UR22], idesc[UR23], UPT ;  /* 0x00ff16201e0075ea */ /* 0x0007e2000b800309 */
[----:B------:R3:W-:Y:S01]  /*4840*/  UTCBAR.MULTICAST [UR7], URZ, UR10 ;  /* 0x000000ff070073e9 */ /* 0x0007e2000800080a */
[----:B------:R-:W-:Y:S06]  /*4850*/  BRA.U UP3, `(.L_x_89) ;  /* 0xfffffffd03787547 */ /* 0x000fec000b83ffff */
.L_x_86:
[----:B------:R-:W-:Y:S01]  /*4860*/  UIADD3 UR19, UPT, UPT, UR19, 0x1, URZ ;  /* 0x0000000113137890 */ /* 0x000fe2000fffe0ff */
[C---:B------:R-:W-:Y:S01]  /*4870*/  ISETP.NE.AND P0, PT, R10.reuse, 0x2, PT ;  /* 0x000000020a00780c */ /* 0x040fe20003f05270 */
[----:B------:R-:W-:Y:S02]  /*4880*/  UIADD3 UR8, UPT, UPT, UR8, 0x1f0, URZ ;  /* 0x000001f008087890 */ /* 0x000fe4000fffe0ff */
[----:B------:R-:W-:Y:S01]  /*4890*/  UISETP.NE.AND UP0, UPT, UR19, 0x4, UPT ;  /* 0x000000041300788c */ /* 0x000fe2000bf05270 */
[----:B--23--:R-:W-:Y:S02]  /*48a0*/  SEL R0, RZ, 0x1, P0 ;  /* 0x00000001ff007807 */ /* 0x00cfe40000000000 */
[----:B------:R-:W-:Y:S01]  /*48b0*/  SEL R10, R10, RZ, P0 ;  /* 0x000000ff0a0a7207 */ /* 0x000fe20000000000 */
[----:B------:R-:W-:Y:S01]  /*48c0*/  USEL UR4, URZ, 0x1, UP0 ;  /* 0x00000001ff047887 */ /* 0x000fe20008000000 */
[----:B------:R-:W-:Y:S01]  /*48d0*/  LOP3.LUT R9, R9, R0, RZ, 0x3c, !PT ;  /* 0x0000000009097212 */ /* 0x000fe200078e3cff */
[----:B------:R-:W-:Y:S01]  /*48e0*/  USEL UR19, UR19, URZ, UP0 ;  /* 0x000000ff13137287 */ /* 0x000fe20008000000 */
[----:B------:R2:W-:Y:S03]  /*48f0*/  UTCBAR [UR8], URZ ;  /* 0x000000ff080073e9 */ /* 0x0005e600080000ff */
[----:B------:R-:W-:Y:S01]  /*4900*/  LOP3.LUT R11, R11, UR4, RZ, 0x3c, !PT ;  /* 0x000000040b0b7c12 */ /* 0x000fe2000f8e3cff */
[----:B------:R-:W-:Y:S07]  /*4910*/  @P1 BRA `(.L_x_90) ;  /* 0xfffffff800b01947 */ /* 0x000fee000383ffff */
[----:B------:R-:W3:Y:S01]  /*4920*/  S2UR UR4, SR_CgaCtaId ;  /* 0x00000000000479c3 */ /* 0x000ee20000008800 */
[----:B------:R-:W-:Y:S01]  /*4930*/  ELECT P0, URZ, PT ;  /* 0x0000000000ff782f */ /* 0x000fe20003800000 */
[----:B------:R-:W-:Y:S01]  /*4940*/  IMAD.MOV.U32 R0, RZ, RZ, 0x1 ;  /* 0x00000001ff007424 */ /* 0x000fe200078e00ff */
[----:B------:R-:W-:Y:S01]  /*4950*/  UIADD3 UR6, UPT, UPT, UR6, 0x210, URZ ;  /* 0x0000021006067890 */ /* 0x000fe2000fffe0ff */
[----:B------:R-:W-:Y:S01]  /*4960*/  SHF.L.U32 R2, R11, 0x1f, RZ ;  /* 0x0000001f0b027819 */ /* 0x000fe200000006ff */
[----:B------:R-:W-:-:S03]  /*4970*/  UMOV UR5, 0x40 ;  /* 0x0000004000057882 */ /* 0x000fc60000000000 */
[----:B------:R-:W-:Y:S01]  /*4980*/  UVIRTCOUNT.DEALLOC.SMPOOL 0x80 ;  /* 0x000000800000784c */ /* 0x000fe20000000000 */
[----:B---3--:R-:W-:Y:S02]  /*4990*/  ULEA UR4, UR4, UR5, 0x18 ;  /* 0x0000000504047291 */ /* 0x008fe4000f8ec0ff */
[----:B------:R-:W-:-:S07]  /*49a0*/  ULEA UR5, UR19, UR6, 0x3 ;  /* 0x0000000613057291 */ /* 0x000fce000f8e18ff */
[----:B------:R3:W-:Y:S02]  /*49b0*/  @P0 STS.U8 [UR4+0x1c], R0 ;  /* 0x00001c00ff000988 */ /* 0x0007e40008000004 */
[----:B------:R-:W1:Y:S02]  /*49c0*/  SYNCS.PHASECHK.TRANS64.TRYWAIT P0, [UR5], R2 ;  /* 0x00000002ff0075a7 */ /* 0x000e640008001105 */
[----:B-1-3--:R-:W-:Y:S05]  /*49d0*/  @!P0 BRA `(.L_x_91) ;  /* 0x0000003800b08947 */ /* 0x00afea0003800000 */
.L_x_192:
[----:B------:R-:W-:-:S04]  /*49e0*/  UIADD3 UR7, UPT, UPT, UR19, 0x1, URZ ;  /* 0x0000000113077890 */ /* 0x000fc8000fffe0ff */
[----:B------:R-:W-:-:S04]  /*49f0*/  UISETP.NE.AND UP0, UPT, UR7, 0x4, UPT ;  /* 0x000000040700788c */ /* 0x000fc8000bf05270 */
[----:B--2---:R-:W-:Y:S02]  /*4a00*/  USEL UR8, URZ, 0x1, UP0 ;  /* 0x00000001ff087887 */ /* 0x004fe40008000000 */
[----:B------:R-:W-:-:S04]  /*4a10*/  USEL UR7, UR7, URZ, UP0 ;  /* 0x000000ff07077287 */ /* 0x000fc80008000000 */
[----:B------:R-:W-:Y:S01]  /*4a20*/  ULEA UR5, UR7, UR6, 0x3 ;  /* 0x0000000607057291 */ /* 0x000fe2000f8e18ff */
[----:B-1----:R-:W-:-:S04]  /*4a30*/  LOP3.LUT R2, R11, UR8, RZ, 0x3c, !PT ;  /* 0x000000080b027c12 */ /* 0x002fc8000f8e3cff */
[----:B------:R-:W-:-:S04]  /*4a40*/  SHF.L.U32 R3, R2, 0x1f, RZ ;  /* 0x0000001f02037819 */ /* 0x000fc800000006ff */
[----:B------:R-:W1:Y:S02]  /*4a50*/  SYNCS.PHASECHK.TRANS64.TRYWAIT P0, [UR5], R3 ;  /* 0x00000003ff0075a7 */ /* 0x000e640008001105 */
[----:B-1----:R-:W-:Y:S05]  /*4a60*/  @!P0 BRA `(.L_x_92) ;  /* 0x0000003800a48947 */ /* 0x002fea0003800000 */
.L_x_194:
        /* <DEDUP_REMOVED lines=9> */
.L_x_196:
[----:B------:R-:W-:-:S04]  /*4b00*/  UIADD3 UR7, UPT, UPT, UR7, 0x1, URZ ;  /* 0x0000000107077890 */ /* 0x000fc8000fffe0ff */
[----:B------:R-:W-:-:S04]  /*4b10*/  UISETP.NE.AND UP0, UPT, UR7, 0x4, UPT ;  /* 0x000000040700788c */ /* 0x000fc8000bf05270 */
[----:B------:R-:W-:Y:S02]  /*4b20*/  USEL UR5, URZ, 0x1, UP0 ;  /* 0x00000001ff057887 */ /* 0x000fe40008000000 */
[----:B------:R-:W-:-:S04]  /*4b30*/  USEL UR7, UR7, URZ, UP0 ;  /* 0x000000ff07077287 */ /* 0x000fc80008000000 */
[----:B------:R-:W-:Y:S01]  /*4b40*/  ULEA UR7, UR7, UR6, 0x3 ;  /* 0x0000000607077291 */ /* 0x000fe2000f8e18ff */
[----:B------:R-:W-:-:S04]  /*4b50*/  LOP3.LUT R2, R2, UR5, RZ, 0x3c, !PT ;  /* 0x0000000502027c12 */ /* 0x000fc8000f8e3cff */
[----:B------:R-:W-:-:S04]  /*4b60*/  SHF.L.U32 R2, R2, 0x1f, RZ ;  /* 0x0000001f02027819 */ /* 0x000fc800000006ff */
[----:B------:R-:W2:Y:S02]  /*4b70*/  SYNCS.PHASECHK.TRANS64.TRYWAIT P0, [UR7], R2 ;  /* 0x00000002ff0075a7 */ /* 0x000ea40008001107 */
[----:B--2---:R-:W-:Y:S05]  /*4b80*/  @!P0 BRA `(.L_x_94) ;  /* 0x00000038008c8947 */ /* 0x004fea0003800000 */
.L_x_198:
[----:B------:R-:W-:Y:S01]  /*4b90*/  NOP ;  /* 0x0000000000007918 */ /* 0x000fe20000000000 */
[----:B-1----:R-:W1:Y:S01]  /*4ba0*/  LDS R0, [UR4+0x14] ;  /* 0x00001404ff007984 */ /* 0x002e620008000800 */
[----:B------:R-:W-:Y:S01]  /*4bb0*/  ULOP3.LUT UR6, UR20, 0xffff, URZ, 0xc0, !UPT ;  /* 0x0000ffff14067892 */ /* 0x000fe2000f8ec0ff */
[----:B------:R-:W-:Y:S01]  /*4bc0*/  UMOV UR8, 0xffff ;  /* 0x0000ffff00087882 */ /* 0x000fe20000000000 */
[----:B------:R-:W-:Y:S02]  /*4bd0*/  UMOV UR5, 0x1 ;  /* 0x0000000100057882 */ /* 0x000fe40000000000 */
[----:B------:R-:W-:-:S04]  /*4be0*/  USHF.R.U32.HI UR6, URZ, 0x5, UR6 ;  /* 0x00000005ff067899 */ /* 0x000fc80008011606 */
[----:B------:R-:W-:Y:S02]  /*4bf0*/  USHF.L.U32 UR8, UR8, UR6, URZ ;  /* 0x0000000608087299 */ /* 0x000fe400080006ff */
[----:B------:R-:W-:-:S04]  /*4c00*/  USHF.L.U32 UR5, UR5, UR6, URZ ;  /* 0x0000000605057299 */ /* 0x000fc800080006ff */
[----:B-1----:R-:W-:-:S04]  /*4c10*/  LOP3.LUT R0, R0, UR8, RZ, 0xc0, !PT ;  /* 0x0000000800007c12 */ /* 0x002fc8000f8ec0ff */
[----:B------:R-:W-:-:S13]  /*4c20*/  ISETP.NE.AND P0, PT, R0, UR8, PT ;  /* 0x0000000800007c0c */ /* 0x000fda000bf05270 */
[----:B------:R-:W-:Y:S05]  /*4c30*/  @P0 BRA `(.L_x_95) ;  /* 0x0000000000580947 */ /* 0x000fea0003800000 */
[----:B------:R-:W1:Y:S02]  /*4c40*/  LDS R0, [UR4+0x18] ;  /* 0x00001804ff007984 */ /* 0x000e640008000800 */
[----:B-1----:R-:W-:-:S04]  /*4c50*/  LOP3.LUT R0, R0, UR5, RZ, 0xc0, !PT ;  /* 0x0000000500007c12 */ /* 0x002fc8000f8ec0ff */
[----:B------:R-:W-:-:S13]  /*4c60*/  ISETP.NE.AND P0, PT, R0, UR5, PT ;  /* 0x0000000500007c0c */ /* 0x000fda000bf05270 */
[----:B------:R-:W-:Y:S05]  /*4c70*/  @P0 BRA `(.L_x_96) ;  /* 0x00000000003c0947 */ /* 0x000fea0003800000 */
[----:B------:R-:W1:Y:S01]  /*4c80*/  S2R R2, SR_LANEID ;  /* 0x0000000000027919 */ /* 0x000e620000000000 */
[----:B------:R-:W-:Y:S01]  /*4c90*/  ULOP3.LUT UR8, URZ, UR8, URZ, 0x33, !UPT ;  /* 0x00000008ff087292 */ /* 0x000fe2000f8e33ff */
[----:B------:R-:W-:Y:S02]  /*4ca0*/  VOTEU.ANY UR7, UPT, PT ;  /* 0x0000000000077886 */ /* 0x000fe400038e0100 */
[----:B------:R-:W-:-:S03]  /*4cb0*/  UFLO.U32 UR7, UR7 ;  /* 0x00000007000772bd */ /* 0x000fc600080e0000 */
[----:B------:R-:W-:-:S04]  /*4cc0*/  IMAD.U32 R0, RZ, RZ, UR8 ;  /* 0x00000008ff007e24 */ /* 0x000fc8000f8e00ff */
[----:B------:R2:W3:Y:S02]  /*4cd0*/  REDUX UR6, R0 ;  /* 0x00000000000673c4 */ /* 0x0004e40000000000 */
[----:B------:R1:W-:Y:S02]  /*4ce0*/  UTCATOMSWS.AND URZ, UR8 ;  /* 0x0000000800ff79e3 */ /* 0x0003e40008000000 */
[----:B-1----:R-:W-:Y:S02]  /*4cf0*/  ISETP.EQ.U32.AND P0, PT, R2, UR7, PT ;  /* 0x0000000702007c0c */ /* 0x002fe4000bf02070 */
[----:B--2---:R-:W-:Y:S02]  /*4d00*/  LOP3.LUT R0, RZ, UR5, RZ, 0x33, !PT ;  /* 0x00000005ff007c12 */ /* 0x004fe4000f8e33ff */
[----:B---3--:R-:W-:Y:S02]  /*4d10*/  MOV R2, UR6 ;  /* 0x0000000600027c02 */ /* 0x008fe40008000f00 */
[----:B------:R-:W1:Y:S07]  /*4d20*/  REDUX UR5, R0 ;  /* 0x00000000000573c4 */ /* 0x000e6e0000000000 */
[----:B------:R2:W-:Y:S01]  /*4d30*/  @P0 ATOMS.AND RZ, [UR4+0x14], R2 ;  /* 0x00001402ffff098c */ /* 0x0005e2000a800004 */
[----:B-1----:R-:W-:-:S05]  /*4d40*/  IMAD.U32 R0, RZ, RZ, UR5 ;  /* 0x00000005ff007e24 */ /* 0x002fca000f8e00ff */
[----:B------:R2:W-:Y:S01]  /*4d50*/  @P0 ATOMS.AND RZ, [UR4+0x18], R0 ;  /* 0x00001800ffff098c */ /* 0x0005e2000a800004 */
[----:B------:R-:W-:Y:S05]  /*4d60*/  BRA `(.L_x_97) ;  /* 0x0000000000147947 */ /* 0x000fea0003800000 */
.L_x_96:
[----:B------:R-:W-:Y:S02]  /*4d70*/  MOV R2, 0x4d90 ;  /* 0x00004d9000027802 */ /* 0x000fe40000000f00 */
[----:B----45:R-:W-:Y:S05]  /*4d80*/  CALL.REL.NOINC `($__internal_0_$__cuda_sm10x_tcgen05_guardrail_trap_col_being_dealloced_not_returned_by_alloc) ;  /* 0x0000003800a87944 */ /* 0x030fea0003c00000 */
[----:B------:R-:W-:Y:S05]  /*4d90*/  BRA `(.L_x_97) ;  /* 0x0000000000087947 */ /* 0x000fea0003800000 */
.L_x_95:
[----:B------:R-:W-:Y:S02]  /*4da0*/  MOV R2, 0x4dc0 ;  /* 0x00004dc000027802 */ /* 0x000fe40000000f00 */
[----:B----45:R-:W-:Y:S05]  /*4db0*/  CALL.REL.NOINC `($__internal_2_$__cuda_sm10x_tcgen05_guardrail_trap_unallocated_columns_being_dealloced) ;  /* 0x0000003800b47944 */ /* 0x030fea0003c00000 */
.L_x_97:
[----:B------:R-:W-:Y:S01]  /*4dc0*/  NOP ;  /* 0x0000000000007918 */ /* 0x000fe20000000000 */
[----:B------:R-:W-:Y:S05]  /*4dd0*/  EXIT ;  /* 0x000000000000794d */ /* 0x000fea0003800000 */
.L_x_79:
[----:B------:R-:W-:-:S09]  /*4de0*/  UISETP.NE.OR UP0, UPT, UR10, 0x3, !UP5 ;  /* 0x000000030a00788c */ /* 0x000fd2000ef05670 */
[----:B------:R-:W-:Y:S05]  /*4df0*/  BRA.U UP0, `(.L_x_98) ;  /* 0x0000000900e87547 */ /* 0x000fea000b800000 */
[----:B------:R-:W2:Y:S01]  /*4e00*/  LDCU UR25, c[0x0][0x370] ;  /* 0x00006e00ff1977ac */ /* 0x000ea20008000800 */
[----:B------:R-:W3:Y:S01]  /*4e10*/  LDC.64 R16, c[0x0][0x348] ;  /* 0x0000d200ff107b82 */ /* 0x000ee20000000a00 */
[----:B------:R-:W-:Y:S02]  /*4e20*/  HFMA2 R13, -RZ, RZ, 0, 0 ;  /* 0x00000000ff0d7431 */ /* 0x000fe400000001ff */
[----:B------:R-:W-:Y:S01]  /*4e30*/  IMAD.MOV.U32 R15, RZ, RZ, 0x1 ;  /* 0x00000001ff0f7424 */ /* 0x000fe200078e00ff */
[----:B------:R-:W2:Y:S01]  /*4e40*/  LDCU.128 UR20, c[0x0][0xb10] ;  /* 0x00016200ff1477ac */ /* 0x000ea20008000c00 */
[----:B------:R-:W-:Y:S01]  /*4e50*/  IMAD.MOV.U32 R14, RZ, RZ, RZ ;  /* 0x000000ffff0e7224 */ /* 0x000fe200078e00ff */
[----:B------:R-:W-:Y:S01]  /*4e60*/  MOV R12, 0x1000 ;  /* 0x00001000000c7802 */ /* 0x000fe20000000f00 */
[----:B------:R-:W4:Y:S01]  /*4e70*/  LDCU UR24, c[0x0][0x374] ;  /* 0x00006e80ff1877ac */ /* 0x000f220008000800 */
[----:B------:R-:W1:Y:S01]  /*4e80*/  LDC.64 R2, c[0x0][0x888] ;  /* 0x00022200ff027b82 */ /* 0x000e620000000a00 */
[----:B------:R-:W4:Y:S01]  /*4e90*/  LDCU UR13, c[0x0][0xb0c] ;  /* 0x00016180ff0d77ac */ /* 0x000f220008000800 */
[----:B------:R-:W4:Y:S06]  /*4ea0*/  LDCU UR18, c[0x0][0xb20] ;  /* 0x00016400ff1277ac */ /* 0x000f2c0008000800 */
[----:B------:R-:W1:Y:S01]  /*4eb0*/  LDC.64 R4, c[0x0][0x890] ;  /* 0x00022400ff047b82 */ /* 0x000e620000000a00 */
[----:B------:R-:W3:Y:S01]  /*4ec0*/  LDCU UR4, c[0x0][0xb30] ;  /* 0x00016600ff0477ac */ /* 0x000ee20008000800 */
[----:B------:R-:W-:Y:S01]  /*4ed0*/  UMOV UR19, 0x400 ;  /* 0x0000040000137882 */ /* 0x000fe20000000000 */
[----:B------:R-:W-:-:S02]  /*4ee0*/  UISETP.GE.AND UP0, UPT, UR37, 0x1, UPT ;  /* 0x000000012500788c */ /* 0x000fc4000bf06270 */
[----:B------:R-:W-:Y:S02]  /*4ef0*/  ULEA UR19, UR54, UR19, 0x18 ;  /* 0x0000001336137291 */ /* 0x000fe4000f8ec0ff */
[----:B------:R-:W-:Y:S02]  /*4f00*/  UP2UR UR5, UPR, URZ, 0x1 ;  /* 0x00000001ff057883 */ /* 0x000fe40008000000 */
[----:B--2---:R-:W-:Y:S02]  /*4f10*/  UIMAD.WIDE.U32 UR10, UR25, UR20, URZ ;  /* 0x00000014190a72a5 */ /* 0x004fe4000f8e00ff */
[----:B------:R-:W-:Y:S02]  /*4f20*/  UIADD3 UR5, UPT, UPT, UR19, 0x1b0, URZ ;  /* 0x000001b013057890 */ /* 0x000fe4000fffe0ff */
[----:B----4-:R-:W-:Y:S02]  /*4f30*/  UIMAD.WIDE.U32 UR8, UR24, UR23, URZ ;  /* 0x00000017180872a5 */ /* 0x010fe4000f8e00ff */
[----:B------:R-:W-:-:S02]  /*4f40*/  UPLOP3.LUT UP3, UPT, UPT, UPT, UPT, 0x40, 0x4 ;  /* 0x000000000004789c */ /* 0x000fc40003f6e870 */
[----:B------:R-:W-:Y:S01]  /*4f50*/  UISETP.NE.AND UP4, UPT, UR37, 0x1, UPT ;  /* 0x000000012500788c */ /* 0x000fe2000bf85270 */
[----:B------:R-:W2:Y:S01]  /*4f60*/  LDCU.64 UR6, c[0x0][0xb28] ;  /* 0x00016500ff0677ac */ /* 0x000ea20008000a00 */
[----:B------:R-:W-:Y:S02]  /*4f70*/  UISETP.NE.AND UP6, UPT, UR13, 0x1, UPT ;  /* 0x000000010d00788c */ /* 0x000fe4000bfc5270 */
[----:B------:R-:W-:Y:S02]  /*4f80*/  UISETP.NE.AND UP5, UPT, UR22, 0x1, UPT ;  /* 0x000000011600788c */ /* 0x000fe4000bfa5270 */
[----:B------:R-:W-:Y:S02]  /*4f90*/  UPRMT UR54, UR54, 0x654, UR5 ;  /* 0x0000065436367896 */ /* 0x000fe40008000005 */
[----:B------:R-:W-:Y:S02]  /*4fa0*/  USHF.R.U32.HI UR28, URZ, UR21, UR11 ;  /* 0x00000015ff1c7299 */ /* 0x000fe4000801160b */
[----:B------:R-:W-:-:S02]  /*4fb0*/  USHF.R.U32.HI UR27, URZ, UR18, UR9 ;  /* 0x00000012ff1b7299 */ /* 0x000fc40008011609 */
[----:B---3--:R-:W-:-:S11]  /*4fc0*/  UISETP.NE.AND UP2, UPT, UR4, 0x1, UPT ;  /* 0x000000010400788c */ /* 0x008fd6000bf45270 */
.L_x_106:
[C---:B------:R-:W-:Y:S02]  /*4fd0*/  LEA R7, R14.reuse, UR19, 0x3 ;  /* 0x000000130e077c11 */ /* 0x040fe4000f8e18ff */
[----:B------:R-:W-:Y:S02]  /*4fe0*/  SHF.L.U32 R0, R13, 0x1f, RZ ;  /* 0x0000001f0d007819 */ /* 0x000fe400000006ff */
[----:B------:R-:W-:Y:S02]  /*4ff0*/  LEA R8, R14, UR19, 0x4 ;  /* 0x000000130e087c11 */ /* 0x000fe4000f8e20ff */
[----:B---3--:R-:W3:Y:S02]  /*5000*/  SYNCS.PHASECHK.TRANS64.TRYWAIT P0, [R7+URZ+0x1d0], R0 ;  /* 0x0001d000070075a7 */ /* 0x008ee400080011ff */
[----:B---3--:R-:W-:Y:S05]  /*5010*/  @!P0 BRA `(.L_x_99) ;  /* 0x0000003400808947 */ /* 0x008fea0003800000 */
.L_x_199:
[----:B------:R-:W4:Y:S01]  /*5020*/  LDS.128 R8, [R8+0x260] ;  /* 0x0002600008087984 */ /* 0x000f220000000c00 */
[----:B------:R-:W-:Y:S01]  /*5030*/  UISETP.GE.AND UP0, UPT, UR37, 0x1, UPT ;  /* 0x000000012500788c */ /* 0x000fe2000bf06270 */
[----:B------:R-:W-:Y:S01]  /*5040*/  @!PT LDS RZ, [RZ] ;  /* 0x00000000fffff984 */ /* 0x000fe20000000800 */
[----:B------:R-:W-:Y:S01]  /*5050*/  @!PT LDS RZ, [RZ] ;  /* 0x00000000fffff984 */ /* 0x000fe20000000800 */
[----:B------:R-:W-:Y:S01]  /*5060*/  @!PT LDS RZ, [RZ] ;  /* 0x00000000fffff984 */ /* 0x000fe20000000800 */
[----:B------:R-:W-:Y:S01]  /*5070*/  @!PT LDS RZ, [RZ] ;  /* 0x00000000fffff984 */ /* 0x000fe20000000800 */
[----:B------:R1:W-:Y:S06]  /*5080*/  MEMBAR.ALL.CTA ;  /* 0x0000000000007992 */ /* 0x0003ec0000008000 */
[----:B-1----:R-:W1:Y:S01]  /*5090*/  FENCE.VIEW.ASYNC.S ;  /* 0x00000000000073c6 */ /* 0x002e620000000000 */
[----:B----4-:R-:W-:Y:S11]  /*50a0*/  LOP3.LUT P0, RZ, R10, 0x1, RZ, 0xc0, !PT ;  /* 0x000000010aff7812 */ /* 0x010ff6000780c0ff */
[----:B------:R-:W-:Y:S02]  /*50b0*/  @!UPT UIADD3 URZ, UPT, UPT, URZ, URZ, URZ ;  /* 0x000000fffffff290 */ /* 0x000fe4000fffe0ff */
[----:B-1----:R-:W-:Y:S01]  /*50c0*/  VOTEU.ANY UP1, P0 ;  /* 0x0000000000ff7886 */ /* 0x002fe20000020100 */
[----:B------:R-:W-:Y:S11]  /*50d0*/  PLOP3.LUT P0, PT, PT, PT, UP1, 0x80, 0x8 ;  /* 0x000000000008781c */ /* 0x000ff60003f0f018 */
[----:B------:R-:W-:Y:S02]  /*50e0*/  @!UPT UIADD3 URZ, UPT, UPT, URZ, URZ, URZ ;  /* 0x000000fffffff290 */ /* 0x000fe4000fffe0ff */
[----:B---3--:R-:W-:Y:S02]  /*50f0*/  @P0 SHF.R.U32.HI R0, RZ, 0x10, R9 ;  /* 0x00000010ff000819 */ /* 0x008fe40000011609 */
[----:B------:R-:W-:Y:S02]  /*5100*/  @P0 MOV R6, R8 ;  /* 0x0000000800060202 */ /* 0x000fe40000000f00 */
[----:B------:R-:W-:Y:S01]  /*5110*/  @P0 R2UR UR4, R0 ;  /* 0x00000000000402ca */ /* 0x000fe200000e0000 */
[----:B------:R-:W-:Y:S01]  /*5120*/  VIADD R0, R7, 0x1e0 ;  /* 0x000001e007007836 */ /* 0x000fe20000000000 */
[----:B------:R-:W-:Y:S02]  /*5130*/  @P0 LOP3.LUT R8, R9, 0xffff, RZ, 0xc0, !PT ;  /* 0x0000ffff09080812 */ /* 0x000fe400078ec0ff */
[----:B------:R-:W-:Y:S02]  /*5140*/  @P0 R2UR UR8, R6 ;  /* 0x00000000060802ca */ /* 0x000fe400000e0000 */
[----:B------:R-:W-:Y:S02]  /*5150*/  PRMT R0, RZ, 0x654, R0 ;  /* 0x00000654ff007816 */ /* 0x000fe40000000000 */
[----:B------:R-:W-:Y:S02]  /*5160*/  @P0 R2UR UR5, R8 ;  /* 0x00000000080502ca */ /* 0x000fe400000e0000 */
[----:B------:R1:W-:Y:S03]  /*5170*/  SYNCS.ARRIVE.TRANS64.RED.A1T0 RZ, [R0+URZ], RZ ;  /* 0x000000ff00ff79a7 */ /* 0x0003e600081004ff */
[----:B------:R-:W-:Y:S04]  /*5180*/  @UP1 UMOV UR29, UR4 ;  /* 0x00000004001d1c82 */ /* 0x000fe80008000000 */
[----:B------:R-:W-:Y:S04]  /*5190*/  @UP1 UMOV UR15, UR8 ;  /* 0x00000008000f1c82 */ /* 0x000fe80008000000 */
[----:B------:R-:W-:Y:S01]  /*51a0*/  @UP1 UMOV UR14, UR5 ;  /* 0x00000005000e1c82 */ /* 0x000fe20008000000 */
[----:B------:R-:W-:Y:S05]  /*51b0*/  BRA.U !UP0, `(.L_x_100) ;  /* 0x0000000108947547 */ /* 0x000fea000b800000 */
[----:B------:R-:W-:Y:S02]  /*51c0*/  UIMAD.WIDE.U32 UR30, UR14, UR23, URZ ;  /* 0x000000170e1e72a5 */ /* 0x000fe4000f8e00ff */
[----:B------:R-:W-:Y:S02]  /*51d0*/  UIMAD.WIDE.U32 UR40, UR15, UR20, URZ ;  /* 0x000000140f2872a5 */ /* 0x000fe4000f8e00ff */
[----:B------:R-:W-:Y:S02]  /*51e0*/  USEL UR4, UR24, UR27, !UP5 ;  /* 0x0000001b18047287 */ /* 0x000fe4000e800000 */
[----:B------:R-:W-:Y:S02]  /*51f0*/  USHF.R.U32.HI UR32, URZ, UR18, UR31 ;  /* 0x00000012ff207299 */ /* 0x000fe4000801161f */
[----:B--2---:R-:W-:Y:S02]  /*5200*/  UIMAD.WIDE.U32 UR38, UR4, UR6, URZ ;  /* 0x00000006042672a5 */ /* 0x004fe4000f8e00ff */
[----:B------:R-:W-:Y:S02]  /*5210*/  USEL UR9, UR25, UR28, !UP6 ;  /* 0x0000001c19097287 */ /* 0x000fe4000f000000 */
[----:B------:R-:W-:Y:S02]  /*5220*/  USEL UR8, UR14, UR32, !UP5 ;  /* 0x000000200e087287 */ /* 0x000fe4000e800000 */
[----:B------:R-:W-:Y:S02]  /*5230*/  UIMAD.WIDE.U32 UR34, UR9, UR6, URZ ;  /* 0x00000006092272a5 */ /* 0x000fe4000f8e00ff */
[----:B------:R-:W-:Y:S02]  /*5240*/  UIMAD.WIDE.U32 UR16, UR8, UR6, URZ ;  /* 0x00000006081072a5 */ /* 0x000fe4000f8e00ff */
[----:B------:R-:W-:Y:S02]  /*5250*/  @UP4 USHF.R.U32.HI UR9, URZ, UR7, UR35 ;  /* 0x00000007ff094299 */ /* 0x000fe40008011623 */
[----:B------:R-:W-:Y:S02]  /*5260*/  USHF.R.U32.HI UR17, URZ, UR7, UR17 ;  /* 0x00000007ff117299 */ /* 0x000fe40008011611 */
[----:B------:R-:W-:Y:S02]  /*5270*/  UIMAD UR10, UR37, UR9, URZ ;  /* 0x00000009250a72a4 */ /* 0x000fe4000f8e02ff */
[----:B------:R-:W-:Y:S01]  /*5280*/  USEL UR17, UR8, UR17, !UP4 ;  /* 0x0000001108117287 */ /* 0x000fe2000e000000 */
[----:B------:R-:W-:Y:S02]  /*5290*/  UMOV UR31, UR41 ;  /* 0x00000029001f7c82 */ /* 0x000fe40008000000 */
[----:B------:R-:W-:Y:S02]  /*52a0*/  USHF.R.U32.HI UR30, URZ, UR21, UR31 ;  /* 0x00000015ff1e7299 */ /* 0x000fe4000801161f */
[----:B------:R-:W-:Y:S02]  /*52b0*/  UIADD3 UR16, UPT, UPT, -UR17, URZ, URZ ;  /* 0x000000ff11107290 */ /* 0x000fe4000fffe1ff */
[----:B------:R-:W-:Y:S02]  /*52c0*/  USEL UR5, UR15, UR30, !UP6 ;  /* 0x0000001e0f057287 */ /* 0x000fe4000f000000 */
[----:B------:R-:W-:Y:S01]  /*52d0*/  UIMAD UR16, UR37, UR16, UR8 ;  /* 0x00000010251072a4 */ /* 0x000fe2000f8e0208 */
[----:B------:R-:W-:Y:S02]  /*52e0*/  UMOV UR31, UR39 ;  /* 0x00000027001f7c82 */ /* 0x000fe40008000000 */
[----:B------:R-:W-:Y:S04]  /*52f0*/  @UP4 USHF.R.U32.HI UR4, URZ, UR7, UR31 ;  /* 0x00000007ff044299 */ /* 0x000fe8000801161f */
[----:B------:R-:W-:Y:S04]  /*5300*/  UIMAD UR4, UR37, UR4, URZ ;  /* 0x00000004250472a4 */ /* 0x000fe8000f8e02ff */
[----:B------:R-:W-:Y:S04]  /*5310*/  UISETP.GE.AND UP0, UPT, UR8, UR4, UPT ;  /* 0x000000040800728c */ /* 0x000fe8000bf06270 */
[----:B------:R-:W-:Y:S02]  /*5320*/  UISETP.GE.OR UP0, UPT, UR5, UR10, UP0 ;  /* 0x0000000a0500728c */ /* 0x000fe40008706670 */
[----:B------:R-:W-:Y:S09]  /*5330*/  UIMAD.WIDE.U32 UR10, UR5, UR6, URZ ;  /* 0x00000006050a72a5 */ /* 0x000ff2000f8e00ff */
[----:B------:R-:W-:Y:S04]  /*5340*/  @!UP0 USHF.R.U32.HI UR4, URZ, UR7, UR11 ;  /* 0x00000007ff048299 */ /* 0x000fe8000801160b */
[----:B------:R-:W-:Y:S04]  /*5350*/  @!UP0 USEL UR4, UR5, UR4, !UP4 ;  /* 0x0000000405048287 */ /* 0x000fe8000e000000 */
[----:B------:R-:W-:Y:S02]  /*5360*/  @!UP0 UIMAD UR12, UR9, UR16, UR4 ;  /* 0x00000010090c82a4 */ /* 0x000fe4000f8e0204 */
[----:B------:R-:W-:Y:S02]  /*5370*/  @!UP0 UIADD3 UR16, UPT, UPT, UR17, -UR4, URZ ;  /* 0x8000000411108290 */ /* 0x000fe4000fffe0ff */
[----:B------:R-:W-:Y:S02]  /*5380*/  UIADD3 UR9, UPT, UPT, -UR5, URZ, URZ ;  /* 0x000000ff05097290 */ /* 0x000fe4000fffe1ff */
[----:B------:R-:W-:Y:S02]  /*5390*/  UIADD3 UR4, UPT, UPT, -UR8, URZ, URZ ;  /* 0x000000ff08047290 */ /* 0x000fe4000fffe1ff */
[----:B------:R-:W-:Y:S02]  /*53a0*/  @!UP0 UIMAD UR8, UR16, UR37, UR5 ;  /* 0x00000025100882a4 */ /* 0x000fe4000f8e0205 */
[----:B------:R-:W-:Y:S02]  /*53b0*/  UIMAD UR15, UR13, UR9, UR15 ;  /* 0x000000090d0f72a4 */ /* 0x000fe4000f8e020f */
[----:B------:R-:W-:Y:S01]  /*53c0*/  UIMAD UR14, UR22, UR4, UR14 ;  /* 0x00000004160e72a4 */ /* 0x000fe2000f8e020e */
[----:B------:R-:W-:Y:S02]  /*53d0*/  @!UP0 UMOV UR5, UR12 ;  /* 0x0000000c00058c82 */ /* 0x000fe40008000000 */
[----:B------:R-:W-:Y:S02]  /*53e0*/  UIMAD UR15, UR5, UR13, UR15 ;  /* 0x0000000d050f72a4 */ /* 0x000fe4000f8e020f */
[----:B------:R-:W-:Y:S11]  /*53f0*/  UIMAD UR14, UR8, UR22, UR14 ;  /* 0x00000016080e72a4 */ /* 0x000ff6000f8e020e */
[----:B------:R-:W-:Y:S01]  /*5400*/  @!UPT UIADD3 URZ, UPT, UPT, URZ, URZ, URZ ;  /* 0x000000fffffff290 */ /* 0x000fe2000fffe0ff */
.L_x_100:
[----:B------:R-:W3:Y:S01]  /*5410*/  @!UP2 LDCU.128 UR8, c[0x0][0xb10] ;  /* 0x00016200ff08a7ac */ /* 0x000ee20008000c00 */
[C---:B------:R-:W-:Y:S02]  /*5420*/  ISETP.NE.U32.AND P1, PT, R4.reuse, RZ, PT ;  /* 0x000000ff0400720c */ /* 0x040fe40003f25070 */
[----:B------:R-:W-:Y:S02]  /*5430*/  ISETP.NE.U32.AND P0, PT, R4, RZ, PT ;  /* 0x000000ff0400720c */ /* 0x000fe40003f05070 */
[C---:B------:R-:W-:Y:S02]  /*5440*/  ISETP.NE.AND.EX P1, PT, R5.reuse, RZ, PT, P1 ;  /* 0x000000ff0500720c */ /* 0x040fe40003f25310 */
[----:B------:R-:W-:Y:S01]  /*5450*/  ISETP.NE.AND.EX P0, PT, R5, RZ, PT, P0 ;  /* 0x000000ff0500720c */ /* 0x000fe20003f05300 */
[----:B------:R-:W4:Y:S01]  /*5460*/  @!UP2 LDCU UR5, c[0x0][0xb0c] ;  /* 0x00016180ff05a7ac */ /* 0x000f220008000800 */
[----:B------:R-:W-:Y:S01]  /*5470*/  SHF.L.U32 R6, R15, 0x1f, RZ ;  /* 0x0000001f0f067819 */ /* 0x000fe200000006ff */
[----:B---3--:R-:W-:Y:S04]  /*5480*/  UIMAD.WIDE.U32 UR16, UR15, UR8, URZ ;  /* 0x000000080f1072a5 */ /* 0x008fe8000f8e00ff */
[----:B------:R-:W-:Y:S02]  /*5490*/  @!UP2 USHF.R.U32.HI UR4, URZ, UR9, UR17 ;  /* 0x00000009ff04a299 */ /* 0x000fe40008011611 */
[----:B------:R-:W-:Y:S02]  /*54a0*/  UIMAD.WIDE.U32 UR16, UR14, UR11, URZ ;  /* 0x0000000b0e1072a5 */ /* 0x000fe4000f8e00ff */
[----:B----4-:R-:W-:Y:S04]  /*54b0*/  @!UP2 UISETP.NE.AND UP0, UPT, UR5, 0x1, UPT ;  /* 0x000000010500a88c */ /* 0x010fe8000bf05270 */
[----:B------:R-:W-:Y:S02]  /*54c0*/  @!UP2 USEL UR8, UR15, UR4, !UP0 ;  /* 0x000000040f08a287 */ /* 0x000fe4000c000000 */
[----:B------:R-:W-:Y:S01]  /*54d0*/  @!UP2 UISETP.NE.AND UP0, UPT, UR10, 0x1, UPT ;  /* 0x000000010a00a88c */ /* 0x000fe2000bf05270 */
[----:B------:R-:W3:Y:S02]  /*54e0*/  @!UP2 LDCU UR4, c[0x0][0xb20] ;  /* 0x00016400ff04a7ac */ /* 0x000ee40008000800 */
[----:B---3--:R-:W-:Y:S04]  /*54f0*/  @!UP2 USHF.R.U32.HI UR4, URZ, UR4, UR17 ;  /* 0x00000004ff04a299 */ /* 0x008fe80008011611 */
[----:B------:R-:W-:Y:S04]  /*5500*/  @!UP2 USEL UR9, UR14, UR4, !UP0 ;  /* 0x000000040e09a287 */ /* 0x000fe8000c000000 */
[----:B------:R-:W-:Y:S02]  /*5510*/  @!UP2 UIADD3 UR4, UPT, UPT, -UR8, UR9, URZ ;  /* 0x000000090804a290 */ /* 0x000fe4000fffe1ff */
[----:B------:R-:W-:Y:S02]  /*5520*/  @!UP2 UIADD3 UR8, UPT, UPT, UR8, -UR9, URZ ;  /* 0x800000090808a290 */ /* 0x000fe4000fffe0ff */
[----:B------:R-:W-:Y:S02]  /*5530*/  @!UP2 UIMAD UR15, UR4, UR5, UR15 ;  /* 0x00000005040fa2a4 */ /* 0x000fe4000f8e020f */
[----:B------:R-:W-:Y:S01]  /*5540*/  @!UP2 UIMAD UR14, UR8, UR10, UR14 ;  /* 0x0000000a080ea2a4 */ /* 0x000fe2000f8e020e */
[----:B------:R-:W-:Y:S11]  /*5550*/  BRA.U UP3, `(.L_x_101) ;  /* 0x0000000103107547 */ /* 0x000ff6000b800000 */
[----:B------:R-:W-:Y:S04]  /*5560*/  MOV R7, UR26 ;  /* 0x0000001a00077c02 */ /* 0x000fe80008000f00 */
[----:B------:R-:W-:Y:S04]  /*5570*/  SHF.L.U32 R7, R7, 0x1f, RZ ;  /* 0x0000001f07077819 */ /* 0x000fe800000006ff */
[----:B------:R-:W3:Y:S02]  /*5580*/  SYNCS.PHASECHK.TRANS64.TRYWAIT P2, [UR19+0x1c8], R7 ;  /* 0x0001c807ff0075a7 */ /* 0x000ee40008041113 */
[----:B---3--:R-:W-:Y:S05]  /*5590*/  @!P2 BRA `(.L_x_102) ;  /* 0x000000300034a947 */ /* 0x008fea0003800000 */
.L_x_101:
[----:B------:R-:W-:Y:S05]  /*55a0*/  @!P1 BRA `(.L_x_103) ;  /* 0x00000000002c9947 */ /* 0x000fea0003800000 */
[----:B------:R-:W-:Y:S01]  /*55b0*/  ISETP.NE.U32.AND P1, PT, R2, RZ, PT ;  /* 0x000000ff0200720c */ /* 0x000fe20003f25070 */
[----:B------:R-:W-:Y:S03]  /*55c0*/  IMAD.MOV.U32 R79, RZ, RZ, 0x1 ;  /* 0x00000001ff4f7424 */ /* 0x000fe600078e00ff */
[----:B------:R-:W-:Y:S11]  /*55d0*/  ISETP.NE.AND.EX P1, PT, R3, RZ, PT, P1 ;  /* 0x000000ff0300720c */ /* 0x000ff60003f25310 */
[----:B------:R-:W-:Y:S02]  /*55e0*/  @!UPT UIADD3 URZ, UPT, UPT, URZ, URZ, URZ ;  /* 0x000000fffffff290 */ /* 0x000fe4000fffe0ff */
[----:B------:R-:W3:Y:S01]  /*55f0*/  @P1 LDC.64 R8, c[0x0][0x888] ;  /* 0x00022200ff081b82 */ /* 0x000ee20000000a00 */
[----:B-1----:R-:W-:Y:S04]  /*5600*/  @P1 IMAD R0, R4, UR36, RZ ;  /* 0x0000002404001c24 */ /* 0x002fe8000f8e02ff */
[----:B---3--:R-:W-:Y:S04]  /*5610*/  @P1 IMAD.WIDE R8, R0, 0x4, R8 ;  /* 0x0000000400081825 */ /* 0x008fe800078e0208 */
[----:B------:R-:W-:Y:S01]  /*5620*/  HFMA2 R0, -RZ, RZ, 0, 5.9604644775390625e-08 ;  /* 0x00000001ff007431 */ /* 0x000fe200000001ff */
[----:B-----5:R3:W5:Y:S04]  /*5630*/  @P1 LDG.E R39, desc[UR52][R8.64] ;  /* 0x0000003408271981 */ /* 0x020768000c1e1900 */
[----:B------:R-:W-:Y:S01]  /*5640*/  @!P1 PRMT R79, R0, 0x7610, R79 ;  /* 0x00007610004f9816 */ /* 0x000fe2000000004f */
[----:B---3--:R-:W4:Y:S06]  /*5650*/  @!P1 LDC R39, c[0x0][0x880] ;  /* 0x00022000ff279b82 */ /* 0x008f2c0000000800 */
.L_x_103:
[----:B----45:R-:W-:Y:S01]  /*5660*/  @!P0 FSETP.EQ.AND P1, PT, R39, RZ, PT ;  /* 0x000000ff2700820b */ /* 0x030fe20003f22000 */
[----:B------:R-:W-:Y:S01]  /*5670*/  @!UPT UIADD3 URZ, UPT, UPT, URZ, URZ, URZ ;  /* 0x000000fffffff290 */ /* 0x000fe2000fffe0ff */
[----:B------:R-:W-:Y:S11]  /*5680*/  @!P0 BRA `(.L_x_104) ;  /* 0x0000000000188947 */ /* 0x000ff60003800000 */
[----:B------:R-:W-:Y:S02]  /*5690*/  LOP3.LUT P0, RZ, R79, 0xff, RZ, 0xc0, !PT ;  /* 0x000000ff4fff7812 */ /* 0x000fe4000780c0ff */
[----:B------:R-:W-:Y:S04]  /*56a0*/  ISETP.NE.U32.AND P1, PT, R2, RZ, PT ;  /* 0x000000ff0200720c */ /* 0x000fe80003f25070 */
[----:B------:R-:W-:Y:S04]  /*56b0*/  ISETP.NE.AND.EX P1, PT, R3, RZ, PT, P1 ;  /* 0x000000ff0300720c */ /* 0x000fe80003f25310 */
[----:B------:R-:W-:Y:S03]  /*56c0*/  PLOP3.LUT P1, PT, P1, PT, PT, 0x8, 0x80 ;  /* 0x000000000080781c */ /* 0x000fe60000f2e170 */
[----:B------:R-:W-:Y:S11]  /*56d0*/  @P0 FSETP.EQ.AND P1, PT, R39, RZ, PT ;  /* 0x000000ff2700020b */ /* 0x000ff60003f22000 */
[----:B------:R-:W-:Y:S02]  /*56e0*/  @!UPT UIADD3 URZ, UPT, UPT, URZ, URZ, URZ ;  /* 0x000000fffffff290 */ /* 0x000fe4000fffe0ff */
.L_x_104:
[----:B------:R-:W3:Y:S01]  /*56f0*/  SYNCS.PHASECHK.TRANS64.TRYWAIT P0, [UR19+0x1b8], R6 ;  /* 0x0001b806ff0075a7 */ /* 0x000ee20008001113 */
[----:B------:R-:W-:Y:S02]  /*5700*/  ELECT P2, URZ, PT ;  /* 0x0000000000ff782f */ /* 0x000fe40003840000 */
[----:B------:R-:W-:Y:S01]  /*5710*/  IADD3 R14, PT, PT, R14, 0x1, RZ ;  /* 0x000000010e0e7810 */ /* 0x000fe20007ffe0ff */
[----:B---3--:R-:W-:Y:S10]  /*5720*/  @!P0 BRA `(.L_x_105) ;  /* 0x0000002c00e88947 */ /* 0x008ff40003800000 */
.L_x_202:
[----:B------:R-:W-:Y:S01]  /*5730*/  PLOP3.LUT P1, PT, P1, P2, PT, 0xf2, 0x2f ;  /* 0x00000000002f781c */ /* 0x000fe20000f25e72 */
[----:B------:R-:W-:Y:S01]  /*5740*/  UMOV UR16, 0x0 ;  /* 0x0000000000107882 */ /* 0x000fe20000000000 */
[----:B------:R-:W-:Y:S01]  /*5750*/  UMOV UR17, 0x10000000 ;  /* 0x1000000000117882 */ /* 0x000fe20000000000 */
[----:B------:R-:W-:Y:S01]  /*5760*/  UMOV UR12, UR36 ;  /* 0x00000024000c7c82 */ /* 0x000fe20008000000 */
[----:B------:R-:W-:Y:S01]  /*5770*/  LOP3.LUT R15, R15, 0x1, RZ, 0x3c, !PT ;  /* 0x000000010f0f7812 */ /* 0x000fe200078e3cff */
[----:B------:R-:W-:Y:S01]  /*5780*/  UPLOP3.LUT UP3, UPT, UPT, UPT, UPT, 0x80, 0x8 ;  /* 0x000000000008789c */ /* 0x000fe20003f6f070 */
[----:B------:R-:W-:Y:S07]  /*5790*/  UMOV UR36, UR29 ;  /* 0x0000001d00247c82 */ /* 0x000fee0008000000 */
[----:B-1----:R-:W-:Y:S01]  /*57a0*/  @!P1 IADD3 R6, P0, PT, R16, 0x580, RZ ;  /* 0x0000058010069810 */ /* 0x002fe20007f1e0ff */
[----:B------:R-:W-:Y:S03]  /*57b0*/  VOTEU.ALL UP0, P1 ;  /* 0x0000000000ff7886 */ /* 0x000fe60000800000 */
[----:B------:R-:W-:Y:S01]  /*57c0*/  @!P1 R2UR UR5, R6 ;  /* 0x00000000060592ca */ /* 0x000fe200000e0000 */
[----:B------:R-:W-:Y:S01]  /*57d0*/  @!P1 IMAD.X R0, RZ, RZ, R17, P0 ;  /* 0x000000ffff009224 */ /* 0x000fe200000e0611 */
[----:B------:R-:W-:Y:S01]  /*57e0*/  @!UP0 USHF.L.U32 UR10, UR51, 0x6, URZ ;  /* 0x00000006330a8899 */ /* 0x000fe200080006ff */
[----:B------:R-:W-:Y:S01]  /*57f0*/  ISETP.NE.AND P0, PT, R14, 0x2, PT ;  /* 0x000000020e00780c */ /* 0x000fe20003f05270 */
[----:B------:R-:W-:Y:S02]  /*5800*/  @!UP0 USHF.L.U32 UR11, UR50, 0x6, URZ ;  /* 0x00000006320b8899 */ /* 0x000fe400080006ff */
[----:B------:R-:W-:Y:S01]  /*5810*/  @!P1 R2UR UR4, R0 ;  /* 0x00000000000492ca */ /* 0x000fe200000e0000 */
[----:B------:R-:W-:Y:S01]  /*5820*/  @!UP0 UIADD3 UR8, UPT, UPT, UR19, 0x400, URZ ;  /* 0x0000040013088890 */ /* 0x000fe2000fffe0ff */
[----:B------:R-:W-:Y:S01]  /*5830*/  SEL R0, RZ, 0x1, P0 ;  /* 0x00000001ff007807 */ /* 0x000fe20000000000 */
[----:B------:R-:W-:Y:S01]  /*5840*/  @!UP0 UIADD3 UR9, UPT, UPT, UR19, 0x1b0, URZ ;  /* 0x000001b013098890 */ /* 0x000fe2000fffe0ff */
[----:B------:R-:W-:Y:S01]  /*5850*/  SEL R14, R14, RZ, P0 ;  /* 0x000000ff0e0e7207 */ /* 0x000fe20000000000 */
[----:B------:R-:W-:Y:S01]  /*5860*/  VOTEU.ALL UP0, P1 ;  /* 0x0000000000ff7886 */ /* 0x000fe20000800000 */
[----:B------:R-:W-:Y:S01]  /*5870*/  LOP3.LUT R13, R13, R0, RZ, 0x3c, !PT ;  /* 0x000000000d0d7212 */ /* 0x000fe200078e3cff */
[----:B------:R-:W-:Y:S01]  /*5880*/  IMAD.U32 R6, RZ, RZ, UR5 ;  /* 0x00000005ff067e24 */ /* 0x000fe2000f8e00ff */
[----:B------:R-:W-:Y:S02]  /*5890*/  UIADD3 UR51, UPT, UPT, UR14, UR48, URZ ;  /* 0x000000300e337290 */ /* 0x000fe4000fffe0ff */
[----:B------:R-:W-:Y:S03]  /*58a0*/  UIADD3 UR50, UPT, UPT, UR15, UR49, URZ ;  /* 0x000000310f327290 */ /* 0x000fe6000fffe0ff */
[----:B------:R-:W-:Y:S01]  /*58b0*/  IMAD.U32 R7, RZ, RZ, UR4 ;  /* 0x00000004ff077e24 */ /* 0x000fe2000f8e00ff */
[----:B------:R-:W-:Y:S04]  /*58c0*/  @!P1 R2UR UR4, R6 ;  /* 0x00000000060492ca */ /* 0x000fe800000e0000 */
[----:B------:R-:W-:Y:S11]  /*58d0*/  @!P1 R2UR UR5, R7 ;  /* 0x00000000070592ca */ /* 0x000ff600000e0000 */
[----:B------:R-:W-:Y:S02]  /*58e0*/  @!UPT UIADD3 URZ, UPT, UPT, URZ, URZ, URZ ;  /* 0x000000fffffff290 */ /* 0x000fe4000fffe0ff */
[----:B------:R3:W-:Y:S01]  /*58f0*/  @!UP0 UTMALDG.3D [UR8], [UR4], desc[UR16] ;  /* 0x00001008040085b4 */ /* 0x0007e20008011000 */
[----:B------:R3:W-:Y:S01]  /*5900*/  @!P1 SYNCS.ARRIVE.TRANS64.RED.A0TR RZ, [UR19+0x1b0], R12 ;  /* 0x0001b00cffff99a7 */ /* 0x0007e20008300413 */
[----:B------:R-:W-:Y:S01]  /*5910*/  SYNCS.ARRIVE.TRANS64.RED.A1T0 RZ, [UR54], RZ ;  /* 0x000000ffffff79a7 */ /* 0x000fe20008100436 */
[----:B------:R-:W-:Y:S05]  /*5920*/  BRA.U UP1, `(.L_x_106) ;  /* 0xfffffff501a87547 */ /* 0x000fea000b83ffff */
[----:B------:R-:W-:Y:S07]  /*5930*/  MOV R0, UR19 ;  /* 0x0000001300007c02 */ /* 0x000fee0008000f00 */
.L_x_107:
[----:B-1----:R-:W-:-:S04]  /*5940*/  SHF.L.U32 R2, R15, 0x1f, RZ ;  /* 0x0000001f0f027819 */ /* 0x002fc800000006ff */
[----:B------:R1:W4:Y:S03]  /*5950*/  SYNCS.PHASECHK.TRANS64.TRYWAIT P0, [R0+URZ+0x1b8], R2 ;  /* 0x0001b802000075a7 */ /* 0x00032600080011ff */
[----:B----4-:R-:W-:Y:S05]  /*5960*/  @!P0 NANOSLEEP.SYNCS 0x989680 ;  /* 0x009896800000895d */ /* 0x010fea0003900000 */
[----:B------:R-:W4:Y:S02]  /*5970*/  @!P0 SYNCS.PHASECHK.TRANS64 P0, [R0+URZ+0x1b8], R2 ;  /* 0x0001b802000085a7 */ /* 0x000f2400080010ff */
[----:B--234-:R-:W-:Y:S05]  /*5980*/  @P0 EXIT ;  /* 0x000000000000094d */ /* 0x01cfea0003800000 */
[----:B------:R-:W-:Y:S05]  /*5990*/  BRA `(.L_x_107) ;  /* 0xfffffffc00e87947 */ /* 0x000fea000383ffff */
.L_x_98:
[----:B------:R-:W-:-:S06]  /*59a0*/  UISETP.GE.AND UP0, UPT, UR10, 0x4, UPT ;  /* 0x000000040a00788c */ /* 0x000fcc000bf06270 */
[----:B------:R-:W-:-:S13]  /*59b0*/  PLOP3.LUT P0, PT, PT, PT, UP0, 0x80, 0x8 ;  /* 0x000000000008781c */ /* 0x000fda0003f0f008 */
[----:B-1----:R-:W-:Y:S05]  /*59c0*/  @!P0 EXIT ;  /* 0x000000000000894d */ /* 0x002fea0003800000 */
[----:B------:R-:W-:Y:S01]  /*59d0*/  BAR.SYNC.DEFER_BLOCKING 0x6, 0xa0 ;  /* 0x0182800000007b1d */ /* 0x000fe20000010000 */
[C---:B------:R-:W-:Y:S02]  /*59e0*/  IMAD.SHL.U32 R5, R76.reuse, 0x40, RZ ;  /* 0x000000404c057824 */ /* 0x040fe400078e00ff */
[----:B------:R-:W-:Y:S02]  /*59f0*/  HFMA2 R81, -RZ, RZ, 0, 0 ;  /* 0x00000000ff517431 */ /* 0x000fe400000001ff */
[C---:B------:R-:W-:Y:S01]  /*5a00*/  IMAD.SHL.U32 R2, R76.reuse, 0x20, RZ ;  /* 0x000000204c027824 */ /* 0x040fe200078e00ff */
[----:B------:R-:W-:Y:S01]  /*5a10*/  CS2R R82, SRZ ;  /* 0x0000000000527805 */ /* 0x000fe2000001ff00 */
[----:B------:R-:W-:Y:S01]  /*5a20*/  IMAD.SHL.U32 R4, R76, 0x2, RZ ;  /* 0x000000024c047824 */ /* 0x000fe200078e00ff */
[----:B------:R-:W-:Y:S01]  /*5a30*/  UMOV UR57, 0x400 ;  /* 0x0000040000397882 */ /* 0x000fe20000000000 */
[----:B------:R-:W-:Y:S01]  /*5a40*/  LOP3.LUT R3, R5, 0x180, RZ, 0xc0, !PT ;  /* 0x0000018005037812 */ /* 0x000fe200078ec0ff */
[----:B------:R-:W-:Y:S01]  /*5a50*/  ULEA UR57, UR54, UR57, 0x18 ;  /* 0x0000003936397291 */ /* 0x000fe2000f8ec0ff */
[----:B------:R-:W-:Y:S01]  /*5a60*/  LOP3.LUT R2, R2, 0xc00, RZ, 0xc0, !PT ;  /* 0x00000c0002027812 */ /* 0x000fe200078ec0ff */
[----:B------:R-:W1:Y:S01]  /*5a70*/  LDC.64 R68, c[0x0][0x888] ;  /* 0x00022200ff447b82 */ /* 0x000e620000000a00 */
[----:B------:R-:W-:Y:S01]  /*5a80*/  LOP3.LUT R4, R3, 0x20, R4, 0xf8, !PT ;  /* 0x0000002003047812 */ /* 0x000fe200078ef804 */
[----:B------:R-:W-:Y:S01]  /*5a90*/  IMAD.SHL.U32 R3, R76, 0x8, RZ ;  /* 0x000000084c037824 */ /* 0x000fe200078e00ff */
[----:B------:R-:W-:Y:S01]  /*5aa0*/  LOP3.LUT R2, R2, 0x40, R5, 0xf8, !PT ;  /* 0x0000004002027812 */ /* 0x000fe200078ef805 */
[----:B------:R-:W-:Y:S01]  /*5ab0*/  IMAD.U32 R37, R76, 0x10000, RZ ;  /* 0x000100004c257824 */ /* 0x000fe200078e00ff */
[----:B------:R-:W-:Y:S01]  /*5ac0*/  UIADD3 UR4, UPT, UPT, UR57, 0x1400, URZ ;  /* 0x0000140039047890 */ /* 0x000fe2000fffe0ff */
[----:B------:R-:W-:Y:S01]  /*5ad0*/  IMAD.MOV.U32 R36, RZ, RZ, RZ ;  /* 0x000000ffff247224 */ /* 0x000fe200078e00ff */
[----:B------:R-:W-:Y:S01]  /*5ae0*/  LOP3.LUT R3, R4, 0x30, R3, 0x78, !PT ;  /* 0x0000003004037812 */ /* 0x000fe200078e7803 */
[----:B------:R-:W2:Y:S01]  /*5af0*/  LDC.64 R74, c[0x0][0x890] ;  /* 0x00022400ff4a7b82 */ /* 0x000ea20000000a00 */
[----:B------:R-:W-:Y:S01]  /*5b00*/  LOP3.LUT R2, R2, 0x200, R5, 0xf8, !PT ;  /* 0x0000020002027812 */ /* 0x000fe200078ef805 */
[----:B------:R-:W-:Y:S01]  /*5b10*/  IMAD.MOV.U32 R84, RZ, RZ, RZ ;  /* 0x000000ffff547224 */ /* 0x000fe200078e00ff */
[----:B------:R-:W-:Y:S01]  /*5b20*/  LOP3.LUT R37, R37, 0x600000, RZ, 0xc0, !PT ;  /* 0x0060000025257812 */ /* 0x000fe200078ec0ff */
[----:B------:R-:W-:Y:S01]  /*5b30*/  IMAD.U32 R85, RZ, RZ, UR4 ;  /* 0x00000004ff557e24 */ /* 0x000fe2000f8e00ff */
[----:B------:R-:W-:Y:S01]  /*5b40*/  LOP3.LUT R78, R2, R3, RZ, 0xfc, !PT ;  /* 0x00000003024e7212 */ /* 0x000fe200078efcff */
[----:B------:R-:W3:Y:S01]  /*5b50*/  LDS R0, [UR57+0x280] ;  /* 0x00028039ff007984 */ /* 0x000ee20008000800 */
[----:B------:R-:W-:Y:S01]  /*5b60*/  IMAD.SHL.U32 R2, R76, 0x10, RZ ;  /* 0x000000104c027824 */ /* 0x000fe200078e00ff */
[----:B------:R-:W4:Y:S01]  /*5b70*/  LDC.64 R72, c[0x0][0x8b0] ;  /* 0x00022c00ff487b82 */ /* 0x000f220000000a00 */
[----:B------:R-:W-:Y:S01]  /*5b80*/  IADD3 R77, PT, PT, R78, UR57, RZ ;  /* 0x000000394e4d7c10 */ /* 0x000fe2000fffe0ff */
[----:B------:R-:W1:Y:S02]  /*5b90*/  LDCU UR59, c[0x0][0x370] ;  /* 0x00006e00ff3b77ac */ /* 0x000e640008000800 */
[----:B------:R-:W-:Y:S01]  /*5ba0*/  LOP3.LUT R2, R2, 0x20, RZ, 0xc0, !PT ;  /* 0x0000002002027812 */ /* 0x000fe200078ec0ff */
[----:B------:R-:W1:Y:S03]  /*5bb0*/  LDCU.64 UR62, c[0x0][0x348] ;  /* 0x00006900ff3e77ac */ /* 0x000e660008000a00 */
[----:B------:R-:W1:Y:S01]  /*5bc0*/  LDC.64 R70, c[0x0][0x8a8] ;  /* 0x00022a00ff467b82 */ /* 0x000e620000000a00 */
[----:B------:R-:W-:Y:S01]  /*5bd0*/  IADD3 R77, PT, PT, -R2, 0x400, R77 ;  /* 0x00000400024d7810 */ /* 0x000fe20007ffe14d */
[----:B------:R-:W1:Y:S01]  /*5be0*/  LDCU UR41, c[0x0][0xb0c] ;  /* 0x00016180ff2977ac */ /* 0x000e620008000800 */
[----:B------:R-:W1:Y:S01]  /*5bf0*/  LDCU UR55, c[0x0][0xb20] ;  /* 0x00016400ff3777ac */ /* 0x000e620008000800 */
[----:B------:R-:W1:Y:S01]  /*5c00*/  LDCU UR40, c[0x0][0xb30] ;  /* 0x00016600ff2877ac */ /* 0x000e620008000800 */
[----:B------:R-:W1:Y:S01]  /*5c10*/  LDCU.64 UR38, c[0x0][0xb28] ;  /* 0x00016500ff2677ac */ /* 0x000e620008000a00 */
[----:B------:R-:W1:Y:S01]  /*5c20*/  LDCU.128 UR44, c[0x0][0xb10] ;  /* 0x00016200ff2c77ac */ /* 0x000e620008000c00 */
[----:B------:R-:W1:Y:S01]  /*5c30*/  LDCU UR58, c[0x0][0x374] ;  /* 0x00006e80ff3a77ac */ /* 0x000e620008000800 */
[----:B------:R-:W-:Y:S01]  /*5c40*/  UIADD3 UR56, UPT, UPT, UR57, 0x400, URZ ;  /* 0x0000040039387890 */ /* 0x000fe2000fffe0ff */
[----:B---3--:R-:W-:-:S11]  /*5c50*/  IMAD.IADD R37, R0, 0x1, R37 ;  /* 0x0000000100257824 */ /* 0x008fd600078e0225 */
.L_x_125:
[----:B------:R-:W-:Y:S02]  /*5c60*/  LEA R3, R81, UR57, 0x3 ;  /* 0x0000003951037c11 */ /* 0x000fe4000f8e18ff */
[----:B------:R-:W-:Y:S02]  /*5c70*/  SHF.L.U32 R0, R83, 0x1f, RZ ;  /* 0x0000001f53007819 */ /* 0x000fe400000006ff */
[----:B-1----:R-:W-:Y:S02]  /*5c80*/  LEA R4, R81, UR57, 0x4 ;  /* 0x0000003951047c11 */ /* 0x002fe4000f8e20ff */
[----:B------:R-:W3:Y:S02]  /*5c90*/  SYNCS.PHASECHK.TRANS64.TRYWAIT P0, [R3+URZ+0x1d0], R0 ;  /* 0x0001d000030075a7 */ /* 0x000ee400080011ff */
[----:B--23--:R-:W-:Y:S05]  /*5ca0*/  @!P0 BRA `(.L_x_108) ;  /* 0x0000002800a08947 */ /* 0x00cfea0003800000 */
.L_x_203:
[----:B------:R-:W1:Y:S01]  /*5cb0*/  LDS.128 R4, [R4+0x260] ;  /* 0x0002600004047984 */ /* 0x000e620000000c00 */
[----:B------:R-:W-:Y:S01]  /*5cc0*/  UISETP.GE.AND UP0, UPT, UR37, 0x1, UPT ;  /* 0x000000012500788c */ /* 0x000fe2000bf06270 */
[----:B------:R-:W-:Y:S01]  /*5cd0*/  @!PT LDS RZ, [RZ] ;  /* 0x00000000fffff984 */ /* 0x000fe20000000800 */
[----:B------:R-:W-:Y:S01]  /*5ce0*/  @!PT LDS RZ, [RZ] ;  /* 0x00000000fffff984 */ /* 0x000fe20000000800 */
[----:B------:R-:W-:Y:S01]  /*5cf0*/  @!PT LDS RZ, [RZ] ;  /* 0x00000000fffff984 */ /* 0x000fe20000000800 */
[----:B------:R-:W-:Y:S01]  /*5d00*/  @!PT LDS RZ, [RZ] ;  /* 0x00000000fffff984 */ /* 0x000fe20000000800 */
[----:B------:R2:W-:Y:S06]  /*5d10*/  MEMBAR.ALL.CTA ;  /* 0x0000000000007992 */ /* 0x0005ec0000008000 */
[----:B--2---:R-:W2:Y:S01]  /*5d20*/  FENCE.VIEW.ASYNC.S ;  /* 0x00000000000073c6 */ /* 0x004ea20000000000 */
[----:B-1----:R-:W-:Y:S11]  /*5d30*/  LOP3.LUT P0, RZ, R6, 0x1, RZ, 0xc0, !PT ;  /* 0x0000000106ff7812 */ /* 0x002ff6000780c0ff */
[----:B------:R-:W-:Y:S02]  /*5d40*/  @!UPT UIADD3 URZ, UPT, UPT, URZ, URZ, URZ ;  /* 0x000000fffffff290 */ /* 0x000fe4000fffe0ff */
[----:B--2---:R-:W-:Y:S01]  /*5d50*/  VOTEU.ANY UP1, P0 ;  /* 0x0000000000ff7886 */ /* 0x004fe20000020100 */
[----:B------:R-:W-:Y:S01]  /*5d60*/  PLOP3.LUT P0, PT, PT, PT, UP1, 0x80, 0x8 ;  /* 0x000000000008781c */ /* 0x000fe20003f0f018 */
[----:B------:R-:W-:Y:S11]  /*5d70*/  UP2UR UR61, UPR, URZ, 0x2 ;  /* 0x00000002ff3d7883 */ /* 0x000ff60008000000 */
[----:B------:R-:W-:Y:S01]  /*5d80*/  @!UPT UIADD3 URZ, UPT, UPT, URZ, URZ, URZ ;  /* 0x000000fffffff290 */ /* 0x000fe2000fffe0ff */
        /* <DEDUP_REMOVED lines=14> */
[----:B------:R-:W-:Y:S02]  /*5e70*/  UISETP.NE.AND UP0, UPT, UR46, 0x1, UPT ;  /* 0x000000012e00788c */ /* 0x000fe4000bf05270 */
[----:B------:R-:W-:Y:S02]  /*5e80*/  USHF.R.U32.HI UR15, URZ, UR55, UR15 ;  /* 0x00000037ff0f7299 */ /* 0x000fe4000801160f */
[----:B------:R-:W-:Y:S02]  /*5e90*/  UIMAD.WIDE.U32 UR18, UR59, UR44, URZ ;  /* 0x0000002c3b1272a5 */ /* 0x000fe4000f8e00ff */
[----:B------:R-:W-:Y:S02]  /*5ea0*/  UIMAD.WIDE.U32 UR20, UR42, UR47, URZ ;  /* 0x0000002f2a1472a5 */ /* 0x000fe4000f8e00ff */
[----:B------:R-:W-:Y:S02]  /*5eb0*/  USEL UR4, UR58, UR15, !UP0 ;  /* 0x0000000f3a047287 */ /* 0x000fe4000c000000 */
[----:B------:R-:W-:Y:S02]  /*5ec0*/  UISETP.NE.AND UP2, UPT, UR37, 0x1, UPT ;  /* 0x000000012500788c */ /* 0x000fe4000bf45270 */
[----:B------:R-:W-:Y:S02]  /*5ed0*/  USHF.R.U32.HI UR14, URZ, UR45, UR19 ;  /* 0x0000002dff0e7299 */ /* 0x000fe40008011613 */
[----:B------:R-:W-:Y:S02]  /*5ee0*/  USHF.R.U32.HI UR15, URZ, UR55, UR21 ;  /* 0x00000037ff0f7299 */ /* 0x000fe40008011615 */
[----:B------:R-:W-:Y:S02]  /*5ef0*/  UIMAD.WIDE.U32 UR18, UR4, UR38, URZ ;  /* 0x00000026041272a5 */ /* 0x000fe4000f8e00ff */
[----:B------:R-:W-:Y:S02]  /*5f00*/  UISETP.NE.AND UP1, UPT, UR41, 0x1, UPT ;  /* 0x000000012900788c */ /* 0x000fe4000bf25270 */
[----:B------:R-:W-:Y:S02]  /*5f10*/  UIMAD.WIDE.U32 UR16, UR43, UR44, URZ ;  /* 0x0000002c2b1072a5 */ /* 0x000fe4000f8e00ff */
[----:B------:R-:W-:Y:S02]  /*5f20*/  USEL UR8, UR42, UR15, !UP0 ;  /* 0x0000000f2a087287 */ /* 0x000fe4000c000000 */
[----:B------:R-:W-:Y:S02]  /*5f30*/  USEL UR9, UR59, UR14, !UP1 ;  /* 0x0000000e3b097287 */ /* 0x000fe4000c800000 */
[----:B------:R-:W-:Y:S02]  /*5f40*/  USHF.R.U32.HI UR14, URZ, UR45, UR17 ;  /* 0x0000002dff0e7299 */ /* 0x000fe40008011611 */
[----:B------:R-:W-:Y:S02]  /*5f50*/  UIMAD.WIDE.U32 UR16, UR9, UR38, URZ ;  /* 0x00000026091072a5 */ /* 0x000fe4000f8e00ff */
[----:B------:R-:W-:Y:S02]  /*5f60*/  USEL UR5, UR43, UR14, !UP1 ;  /* 0x0000000e2b057287 */ /* 0x000fe4000c800000 */
[----:B------:R-:W-:Y:S02]  /*5f70*/  @UP2 USHF.R.U32.HI UR9, URZ, UR39, UR17 ;  /* 0x00000027ff092299 */ /* 0x000fe40008011611 */
[----:B------:R-:W-:Y:S02]  /*5f80*/  UIMAD.WIDE.U32 UR12, UR8, UR38, URZ ;  /* 0x00000026080c72a5 */ /* 0x000fe4000f8e00ff */
[----:B------:R-:W-:Y:S02]  /*5f90*/  UIMAD UR6, UR37, UR9, URZ ;  /* 0x00000009250672a4 */ /* 0x000fe4000f8e02ff */
[----:B------:R-:W-:Y:S01]  /*5fa0*/  USHF.R.U32.HI UR11, URZ, UR39, UR13 ;  /* 0x00000027ff0b7299 */ /* 0x000fe2000801160d */
[----:B------:R-:W-:Y:S02]  /*5fb0*/  UMOV UR15, UR19 ;  /* 0x00000013000f7c82 */ /* 0x000fe40008000000 */
[----:B------:R-:W-:Y:S02]  /*5fc0*/  @UP2 USHF.R.U32.HI UR4, URZ, UR39, UR15 ;  /* 0x00000027ff042299 */ /* 0x000fe4000801160f */
[----:B------:R-:W-:Y:S02]  /*5fd0*/  USEL UR12, UR8, UR11, !UP2 ;  /* 0x0000000b080c7287 */ /* 0x000fe4000d000000 */
[----:B------:R-:W-:Y:S02]  /*5fe0*/  UIMAD UR4, UR37, UR4, URZ ;  /* 0x00000004250472a4 */ /* 0x000fe4000f8e02ff */
[----:B------:R-:W-:Y:S02]  /*5ff0*/  UIADD3 UR11, UPT, UPT, -UR12, URZ, URZ ;  /* 0x000000ff0c0b7290 */ /* 0x000fe4000fffe1ff */
[----:B------:R-:W-:Y:S02]  /*6000*/  UISETP.GE.AND UP0, UPT, UR8, UR4, UPT ;  /* 0x000000040800728c */ /* 0x000fe4000bf06270 */
[----:B------:R-:W-:Y:S02]  /*6010*/  UIMAD UR11, UR37, UR11, UR8 ;  /* 0x0000000b250b72a4 */ /* 0x000fe4000f8e0208 */
[----:B------:R-:W-:Y:S02]  /*6020*/  UISETP.GE.OR UP0, UPT, UR5, UR6, UP0 ;  /* 0x000000060500728c */ /* 0x000fe40008706670 */
[----:B------:R-:W-:Y:S02]  /*6030*/  UIMAD.WIDE.U32 UR6, UR5, UR38, URZ ;  /* 0x00000026050672a5 */ /* 0x000fe4000f8e00ff */
[----:B------:R-:W-:Y:S04]  /*6040*/  UIADD3 UR6, UPT, UPT, -UR8, URZ, URZ ;  /* 0x000000ff08067290 */ /* 0x000fe8000fffe1ff */
[----:B------:R-:W-:Y:S03]  /*6050*/  UIMAD UR42, UR46, UR6, UR42 ;  /* 0x000000062e2a72a4 */ /* 0x000fe6000f8e022a */
[----:B------:R-:W-:Y:S02]  /*6060*/  @!UP0 USHF.R.U32.HI UR4, URZ, UR39, UR7 ;  /* 0x00000027ff048299 */ /* 0x000fe40008011607 */
[----:B------:R-:W-:Y:S02]  /*6070*/  UIADD3 UR7, UPT, UPT, -UR5, URZ, URZ ;  /* 0x000000ff05077290 */ /* 0x000fe4000fffe1ff */
[----:B------:R-:W-:Y:S02]  /*6080*/  @!UP0 USEL UR4, UR5, UR4, !UP2 ;  /* 0x0000000405048287 */ /* 0x000fe4000d000000 */
[----:B------:R-:W-:Y:S02]  /*6090*/  UIMAD UR43, UR41, UR7, UR43 ;  /* 0x00000007292b72a4 */ /* 0x000fe4000f8e022b */
[----:B------:R-:W-:Y:S02]  /*60a0*/  @!UP0 UIMAD UR10, UR9, UR11, UR4 ;  /* 0x0000000b090a82a4 */ /* 0x000fe4000f8e0204 */
[----:B------:R-:W-:Y:S04]  /*60b0*/  @!UP0 UIADD3 UR11, UPT, UPT, UR12, -UR4, URZ ;  /* 0x800000040c0b8290 */ /* 0x000fe8000fffe0ff */
[----:B------:R-:W-:Y:S03]  /*60c0*/  @!UP0 UIMAD UR8, UR11, UR37, UR5 ;  /* 0x000000250b0882a4 */ /* 0x000fe6000f8e0205 */
[----:B------:R-:W-:Y:S02]  /*60d0*/  @!UP0 UMOV UR5, UR10 ;  /* 0x0000000a00058c82 */ /* 0x000fe40008000000 */
[----:B------:R-:W-:Y:S02]  /*60e0*/  UIMAD UR43, UR5, UR41, UR43 ;  /* 0x00000029052b72a4 */ /* 0x000fe4000f8e022b */
[----:B------:R-:W-:Y:S11]  /*60f0*/  UIMAD UR42, UR8, UR46, UR42 ;  /* 0x0000002e082a72a4 */ /* 0x000ff6000f8e022a */
[----:B------:R-:W-:Y:S01]  /*6100*/  @!UPT UIADD3 URZ, UPT, UPT, URZ, URZ, URZ ;  /* 0x000000fffffff290 */ /* 0x000fe2000fffe0ff */
.L_x_109:
[----:B------:R-:W-:Y:S01]  /*6110*/  UISETP.NE.AND UP0, UPT, UR40, 0x1, UPT ;  /* 0x000000012800788c */ /* 0x000fe2000bf05270 */
[----:B------:R-:W-:Y:S10]  /*6120*/  IADD3 R81, PT, PT, R81, 0x1, RZ ;  /* 0x0000000151517810 */ /* 0x000ff40007ffe0ff */
[----:B------:R-:W2:Y:S01]  /*6130*/  @!UP0 LDCU.128 UR8, c[0x0][0xb10] ;  /* 0x00016200ff0887ac */ /* 0x000ea20008000c00 */
[----:B------:R-:W3:Y:S01]  /*6140*/  @!UP0 LDCU UR5, c[0x0][0xb0c] ;  /* 0x00016180ff0587ac */ /* 0x000ee20008000800 */
[----:B------:R-:W4:Y:S01]  /*6150*/  @!UP0 LDCU UR4, c[0x0][0xb20] ;  /* 0x00016400ff0487ac */ /* 0x000f220008000800 */
[----:B--2---:R-:W-:Y:S02]  /*6160*/  UIMAD.WIDE.U32 UR6, UR43, UR8, URZ ;  /* 0x000000082b0672a5 */ /* 0x004fe4000f8e00ff */
[----:B------:R-:W-:Y:S02]  /*6170*/  UIMAD.WIDE.U32 UR12, UR42, UR11, URZ ;  /* 0x0000000b2a0c72a5 */ /* 0x000fe4000f8e00ff */
[----:B------:R-:W-:Y:S02]  /*6180*/  @!UP0 UISETP.NE.AND UP1, UPT, UR10, 0x1, UPT ;  /* 0x000000010a00888c */ /* 0x000fe4000bf25270 */
[----:B------:R-:W-:Y:S02]  /*6190*/  @!UP0 USHF.R.U32.HI UR7, URZ, UR9, UR7 ;  /* 0x00000009ff078299 */ /* 0x000fe40008011607 */
[----:B---3--:R-:W-:Y:S02]  /*61a0*/  @!UP0 UISETP.NE.AND UP2, UPT, UR5, 0x1, UPT ;  /* 0x000000010500888c */ /* 0x008fe4000bf45270 */
[----:B----4-:R-:W-:Y:S02]  /*61b0*/  @!UP0 USHF.R.U32.HI UR4, URZ, UR4, UR13 ;  /* 0x00000004ff048299 */ /* 0x010fe4000801160d */
[----:B------:R-:W-:Y:S02]  /*61c0*/  @!UP0 USEL UR7, UR43, UR7, !UP2 ;  /* 0x000000072b078287 */ /* 0x000fe4000d000000 */
[----:B------:R-:W-:Y:S04]  /*61d0*/  @!UP0 USEL UR6, UR42, UR4, !UP1 ;  /* 0x000000042a068287 */ /* 0x000fe8000c800000 */
[----:B------:R-:W-:Y:S02]  /*61e0*/  @!UP0 UIADD3 UR4, UPT, UPT, -UR7, UR6, URZ ;  /* 0x0000000607048290 */ /* 0x000fe4000fffe1ff */
[----:B------:R-:W-:Y:S02]  /*61f0*/  @!UP0 UIADD3 UR6, UPT, UPT, UR7, -UR6, URZ ;  /* 0x8000000607068290 */ /* 0x000fe4000fffe0ff */
[----:B------:R-:W-:Y:S02]  /*6200*/  @!UP0 UIMAD UR43, UR4, UR5, UR43 ;  /* 0x00000005042b82a4 */ /* 0x000fe4000f8e022b */
[----:B------:R-:W-:Y:S02]  /*6210*/  @!UP0 UIMAD UR42, UR6, UR10, UR42 ;  /* 0x0000000a062a82a4 */ /* 0x000fe4000f8e022a */
[----:B------:R-:W-:Y:S09]  /*6220*/  ULOP3.LUT UP0, URZ, UR56, 0x1b0, URZ, 0xc0, !UPT ;  /* 0x000001b038ff7892 */ /* 0x000ff2000f80c0ff */
[----:B------:R-:W-:Y:S05]  /*6230*/  BRA.U !UP0, `(.L_x_110) ;  /* 0x0000000108407547 */ /* 0x000fea000b800000 */
[----:B------:R-:W2:Y:S01]  /*6240*/  LDCU.64 UR8, c[0x4][0x80] ;  /* 0x01001000ff0877ac */ /* 0x000ea20008000a00 */
[----:B------:R-:W-:Y:S01]  /*6250*/  MOV R3, 0x0 ;  /* 0x0000000000037802 */ /* 0x000fe20000000f00 */
[----:B------:R-:W-:Y:S02]  /*6260*/  HFMA2 R12, -RZ, RZ, 0, 5.9604644775390625e-08 ;  /* 0x00000001ff0c7431 */ /* 0x000fe400000001ff */
[----:B------:R-:W-:Y:S02]  /*6270*/  IMAD.MOV.U32 R8, RZ, RZ, 0x70 ;  /* 0x00000070ff087424 */ /* 0x000fe400078e00ff */
[----:B------:R-:W-:Y:S01]  /*6280*/  IMAD.MOV.U32 R13, RZ, RZ, RZ ;  /* 0x000000ffff0d7224 */ /* 0x000fe200078e00ff */
[----:B------:R-:W3:Y:S01]  /*6290*/  LDCU.64 UR6, c[0x4][0x88] ;  /* 0x01001100ff0677ac */ /* 0x000ee20008000a00 */
[----:B------:R-:W4:Y:S01]  /*62a0*/  LDC.64 R2, c[0x4][R3] ;  /* 0x0100000003027b82 */ /* 0x000f220000000a00 */
[----:B------:R-:W1:Y:S01]  /*62b0*/  LDCU.64 UR4, c[0x4][0x8] ;  /* 0x01000100ff0477ac */ /* 0x000e620008000a00 */
[----:B--2---:R-:W-:Y:S01]  /*62c0*/  MOV R5, UR9 ;  /* 0x0000000900057c02 */ /* 0x004fe20008000f00 */
[----:B------:R-:W-:Y:S01]  /*62d0*/  IMAD.U32 R4, RZ, RZ, UR8 ;  /* 0x00000008ff047e24 */ /* 0x000fe2000f8e00ff */
[----:B---3--:R-:W-:Y:S01]  /*62e0*/  MOV R7, UR7 ;  /* 0x0000000700077c02 */ /* 0x008fe20008000f00 */
[----:B------:R-:W-:Y:S01]  /*62f0*/  IMAD.U32 R6, RZ, RZ, UR6 ;  /* 0x00000006ff067e24 */ /* 0x000fe2000f8e00ff */
[----:B-1----:R-:W-:Y:S01]  /*6300*/  MOV R11, UR5 ;  /* 0x00000005000b7c02 */ /* 0x002fe20008000f00 */
[----:B------:R-:W-:Y:S02]  /*6310*/  IMAD.U32 R10, RZ, RZ, UR4 ;  /* 0x00000004ff0a7e24 */ /* 0x000fe4000f8e00ff */
[----:B------:R-:W-:Y:S07]  /*6320*/  LEPC R20, `(.L_x_110) ;  /* 0x000000001014794e */ /* 0x000fee0000000000 */
[----:B----45:R-:W-:Y:S05]  /*6330*/  CALL.ABS.NOINC R2 ;  /* 0x0000000002007343 */ /* 0x030fea0003c00000 */
.L_x_110:
[----:B------:R-:W-:Y:S01]  /*6340*/  LOP3.LUT P0, RZ, R85, 0x1b0, RZ, 0xc0, !PT ;  /* 0x000001b055ff7812 */ /* 0x000fe2000780c0ff */
[----:B------:R-:W-:Y:S11]  /*6350*/  BSSY.RECONVERGENT B6, `(.L_x_111) ;  /* 0x0000013000067945 */ /* 0x000ff60003800200 */
[----:B------:R-:W-:Y:S01]  /*6360*/  @!UPT UIADD3 URZ, UPT, UPT, URZ, URZ, URZ ;  /* 0x000000fffffff290 */ /* 0x000fe2000fffe0ff */
[----:B------:R-:W-:Y:S05]  /*6370*/  @!P0 BRA `(.L_x_112) ;  /* 0x0000000000408947 */ /* 0x000fea0003800000 */
        /* <DEDUP_REMOVED lines=16> */
.L_x_112:
[----:B------:R-:W-:Y:S05]  /*6480*/  BSYNC.RECONVERGENT B6 ;  /* 0x0000000000067941 */ /* 0x000fea0003800200 */
.L_x_111:
[----:B------:R-:W-:Y:S02]  /*6490*/  ISETP.NE.U32.AND P0, PT, R68, RZ, PT ;  /* 0x000000ff4400720c */ /* 0x000fe40003f05070 */
[C---:B------:R-:W-:Y:S02]  /*64a0*/  ISETP.NE.U32.AND P2, PT, R74.reuse, RZ, PT ;  /* 0x000000ff4a00720c */ /* 0x040fe40003f45070 */
[----:B------:R-:W-:Y:S02]  /*64b0*/  ISETP.NE.AND.EX P0, PT, R69, RZ, PT, P0 ;  /* 0x000000ff4500720c */ /* 0x000fe40003f05300 */
[----:B------:R-:W-:Y:S02]  /*64c0*/  ISETP.NE.U32.AND P4, PT, R74, RZ, PT ;  /* 0x000000ff4a00720c */ /* 0x000fe40003f85070 */
[C---:B------:R-:W-:Y:S02]  /*64d0*/  ISETP.NE.AND.EX P2, PT, R75.reuse, RZ, P0, P2 ;  /* 0x000000ff4b00720c */ /* 0x040fe40000745320 */
[----:B------:R-:W-:Y:S02]  /*64e0*/  ISETP.NE.AND.EX P4, PT, R75, RZ, PT, P4 ;  /* 0x000000ff4b00720c */ /* 0x000fe40003f85340 */
[----:B------:R-:W-:Y:S02]  /*64f0*/  ISETP.NE.U32.AND P5, PT, R72, RZ, PT ;  /* 0x000000ff4800720c */ /* 0x000fe40003fa5070 */
[----:B------:R-:W-:Y:S02]  /*6500*/  PLOP3.LUT P0, PT, PT, PT, PT, 0x8, 0x80 ;  /* 0x000000000080781c */ /* 0x000fe40003f0e170 */
[----:B------:R-:W-:Y:S05]  /*6510*/  ISETP.NE.AND.EX P5, PT, R73, RZ, PT, P5 ;  /* 0x000000ff4900720c */ /* 0x000fea0003fa5350 */
[----:B------:R-:W-:Y:S02]  /*6520*/  @!P2 ISETP.NE.U32.AND P1, PT, R68, RZ, PT ;  /* 0x000000ff4400a20c */ /* 0x000fe40003f25070 */
[----:B------:R-:W-:Y:S02]  /*6530*/  @!P2 PLOP3.LUT P0, PT, P4, PT, PT, 0x80, 0x8 ;  /* 0x000000000008a81c */ /* 0x000fe4000270f070 */
[----:B------:R-:W-:Y:S01]  /*6540*/  @!P2 ISETP.NE.AND.EX P1, PT, R69, RZ, PT, P1 ;  /* 0x000000ff4500a20c */ /* 0x000fe20003f25310 */
[----:B------:R-:W-:Y:S01]  /*6550*/  @!UPT UIADD3 URZ, UPT, UPT, URZ, URZ, URZ ;  /* 0x000000fffffff290 */ /* 0x000fe2000fffe0ff */
[----:B------:R-:W-:Y:S11]  /*6560*/  @!P4 BRA `(.L_x_113) ;  /* 0x00000000002cc947 */ /* 0x000ff60003800000 */
[----:B------:R-:W-:Y:S01]  /*6570*/  ISETP.NE.U32.AND P3, PT, R68, RZ, PT ;  /* 0x000000ff4400720c */ /* 0x000fe20003f65070 */
[----:B------:R-:W-:Y:S03]  /*6580*/  IMAD.MOV.U32 R79, RZ, RZ, 0x1 ;  /* 0x00000001ff4f7424 */ /* 0x000fe600078e00ff */
[----:B------:R-:W-:Y:S11]  /*6590*/  ISETP.NE.AND.EX P3, PT, R69, RZ, PT, P3 ;  /* 0x000000ff4500720c */ /* 0x000ff60003f65330 */
[----:B------:R-:W-:Y:S02]  /*65a0*/  @!UPT UIADD3 URZ, UPT, UPT, URZ, URZ, URZ ;  /* 0x000000fffffff290 */ /* 0x000fe4000fffe0ff */
[----:B------:R-:W2:Y:S01]  /*65b0*/  @P3 LDC.64 R2, c[0x0][0x888] ;  /* 0x00022200ff023b82 */ /* 0x000ea20000000a00 */
[----:B-1----:R-:W-:Y:S04]  /*65c0*/  @P3 IMAD R0, R74, UR36, RZ ;  /* 0x000000244a003c24 */ /* 0x002fe8000f8e02ff */
[----:B--2---:R-:W-:Y:S04]  /*65d0*/  @P3 IMAD.WIDE R2, R0, 0x4, R2 ;  /* 0x0000000400023825 */ /* 0x004fe800078e0202 */
[----:B------:R-:W-:Y:S01]  /*65e0*/  HFMA2 R0, -RZ, RZ, 0, 5.9604644775390625e-08 ;  /* 0x00000001ff007431 */ /* 0x000fe200000001ff */
[----:B-----5:R2:W5:Y:S04]  /*65f0*/  @P3 LDG.E R39, desc[UR52][R2.64] ;  /* 0x0000003402273981 */ /* 0x020568000c1e1900 */
[----:B------:R-:W-:Y:S01]  /*6600*/  @!P3 PRMT R79, R0, 0x7610, R79 ;  /* 0x00007610004fb816 */ /* 0x000fe2000000004f */
[----:B--2---:R-:W3:Y:S06]  /*6610*/  @!P3 LDC R39, c[0x0][0x880] ;  /* 0x00022000ff27bb82 */ /* 0x004eec0000000800 */
.L_x_113:
[----:B------:R-:W-:Y:S05]  /*6620*/  @!P5 BRA `(.L_x_114) ;  /* 0x000000000020d947 */ /* 0x000fea0003800000 */
[----:B------:R-:W-:Y:S04]  /*6630*/  ISETP.NE.U32.AND P3, PT, R70, RZ, PT ;  /* 0x000000ff4600720c */ /* 0x000fe80003f65070 */
[----:B------:R-:W-:Y:S11]  /*6640*/  ISETP.NE.AND.EX P3, PT, R71, RZ, PT, P3 ;  /* 0x000000ff4700720c */ /* 0x000ff60003f65330 */
[----:B------:R-:W-:Y:S02]  /*6650*/  @!UPT UIADD3 URZ, UPT, UPT, URZ, URZ, URZ ;  /* 0x000000fffffff290 */ /* 0x000fe4000fffe0ff */
[----:B------:R-:W2:Y:S01]  /*6660*/  @P3 LDC.64 R2, c[0x0][0x8a8] ;  /* 0x00022a00ff023b82 */ /* 0x000ea20000000a00 */
[----:B-1----:R-:W-:Y:S04]  /*6670*/  @P3 IMAD R0, R72, UR36, RZ ;  /* 0x0000002448003c24 */ /* 0x002fe8000f8e02ff */
[----:B--2---:R-:W-:Y:S05]  /*6680*/  @P3 IMAD.WIDE R2, R0, 0x4, R2 ;  /* 0x0000000400023825 */ /* 0x004fea00078e0202 */
[----:B-----5:R2:W5:Y:S02]  /*6690*/  @P3 LDG.E R38, desc[UR52][R2.64] ;  /* 0x0000003402263981 */ /* 0x020564000c1e1900 */
[----:B--2---:R-:W4:Y:S02]  /*66a0*/  @!P3 LDC R38, c[0x0][0x8a0] ;  /* 0x00022800ff26bb82 */ /* 0x004f240000000800 */
.L_x_114:
[----:B---3-5:R-:W-:Y:S01]  /*66b0*/  @!P2 FSETP.NEU.AND P3, PT, R39, RZ, PT ;  /* 0x000000ff2700a20b */ /* 0x028fe20003f6d000 */
[----:B------:R-:W-:Y:S01]  /*66c0*/  BSSY B1, `(.L_x_115) ;  /* 0x000003b000017945 */ /* 0x000fe20003800000 */
[----:B------:R-:W-:Y:S02]  /*66d0*/  @!P2 SEL R2, RZ, 0xffffffff, P1 ;  /* 0xffffffffff02a807 */ /* 0x000fe40000800000 */
[----:B------:R-:W-:Y:S02]  /*66e0*/  CS2R R66, SRZ ;  /* 0x0000000000427805 */ /* 0x000fe4000001ff00 */
[----:B-1----:R-:W-:Y:S02]  /*66f0*/  @!P2 SEL R0, RZ, 0xffffffff, P3 ;  /* 0xffffffffff00a807 */ /* 0x002fe40001800000 */
[----:B------:R-:W-:Y:S02]  /*6700*/  CS2R R64, SRZ ;  /* 0x0000000000407805 */ /* 0x000fe4000001ff00 */
[----:B------:R-:W-:Y:S02]  /*6710*/  @!P2 LOP3.LUT P1, RZ, R79, 0xff, RZ, 0xc0, !PT ;  /* 0x000000ff4fffa812 */ /* 0x000fe4000782c0ff */
[----:B------:R-:W-:Y:S02]  /*6720*/  CS2R R18, SRZ ;  /* 0x0000000000127805 */ /* 0x000fe4000001ff00 */
[----:B------:R-:W-:Y:S02]  /*6730*/  LEA R22, R36, UR57, 0x3 ;  /* 0x0000003924167c11 */ /* 0x000fe4000f8e18ff */
[----:B------:R-:W-:Y:S02]  /*6740*/  CS2R R16, SRZ ;  /* 0x0000000000107805 */ /* 0x000fe4000001ff00 */
[----:B------:R-:W-:Y:S02]  /*6750*/  @P0 SEL R0, R2, R0, !P1 ;  /* 0x0000000002000207 */ /* 0x000fe40004800000 */
[----:B------:R-:W-:Y:S02]  /*6760*/  SHF.L.U32 R3, R84, 0x1f, RZ ;  /* 0x0000001f54037819 */ /* 0x000fe400000006ff */
[----:B------:R-:W-:Y:S02]  /*6770*/  @!P2 LOP3.LUT R0, R0, 0x1, RZ, 0xc0, !PT ;  /* 0x000000010000a812 */ /* 0x000fe400078ec0ff */
[----:B------:R-:W-:Y:S02]  /*6780*/  LEA.HI R2, R36, R36, RZ, 0x1 ;  /* 0x0000002424027211 */ /* 0x000fe400078f08ff */
[----:B------:R-:W-:Y:S02]  /*6790*/  ISETP.NE.U32.OR P2, PT, R0, 0x1, P2 ;  /* 0x000000010000780c */ /* 0x000fe40001745470 */
[----:B------:R-:W-:Y:S11]  /*67a0*/  PLOP3.LUT P5, PT, PT, PT, PT, 0x8, 0x80 ;  /* 0x000000000080781c */ /* 0x000ff60003fae170 */
[----:B------:R-:W-:Y:S04]  /*67b0*/  @P2 SHF.L.U32 R0, R82, 0x1f, RZ ;  /* 0x0000001f52002819 */ /* 0x000fe800000006ff */
[----:B------:R1:W2:Y:S01]  /*67c0*/  @P2 SYNCS.PHASECHK.TRANS64.TRYWAIT P0, [UR57+0x1b0], R0 ;  /* 0x0001b000ff0025a7 */ /* 0x0002a20008001139 */
[----:B------:R3:W3:Y:S01]  /*67d0*/  SYNCS.PHASECHK.TRANS64.TRYWAIT P3, [R22+URZ+0x1f0], R3 ;  /* 0x0001f003160075a7 */ /* 0x0006e200080611ff */
[C---:B-1----:R-:W-:Y:S01]  /*67e0*/  IMAD.SHL.U32 R0, R2.reuse, 0x20, RZ ;  /* 0x0000002002007824 */ /* 0x042fe200078e00ff */
[----:B------:R-:W-:Y:S04]  /*67f0*/  LOP3.LUT R2, R2, 0xffe, RZ, 0xc0, !PT ;  /* 0x00000ffe02027812 */ /* 0x000fe800078ec0ff */
[----:B------:R-:W-:Y:S01]  /*6800*/  LOP3.LUT R0, R0, 0xffffffc0, RZ, 0xc0, !PT ;  /* 0xffffffc000007812 */ /* 0x000fe200078ec0ff */
[----:B------:R-:W-:Y:S04]  /*6810*/  IMAD.IADD R2, R36, 0x1, -R2 ;  /* 0x0000000124027824 */ /* 0x000fe800078e0a02 */
[----:B------:R-:W-:Y:S04]  /*6820*/  IMAD.IADD R0, R37, 0x1, R0 ;  /* 0x0000000125007824 */ /* 0x000fe800078e0200 */
[----:B------:R-:W-:Y:S01]  /*6830*/  IMAD R2, R2, 0x100000, R0 ;  /* 0x0010000002027824 */ /* 0x000fe200078e0200 */
[----:B--2---:R-:W-:Y:S01]  /*6840*/  @P2 PLOP3.LUT P5, PT, P0, PT, PT, 0x8, 0x80 ;  /* 0x000000000080281c */ /* 0x004fe200007ae170 */
[----:B------:R-:W-:Y:S01]  /*6850*/  @!UPT UIADD3 URZ, UPT, UPT, URZ, URZ, URZ ;  /* 0x000000fffffff290 */ /* 0x000fe2000fffe0ff */
[----:B---3--:R-:W-:Y:S11]  /*6860*/  @!P2 BRA `(.L_x_116) ;  /* 0x000000000080a947 */ /* 0x008ff60003800000 */
[----:B------:R-:W-:Y:S01]  /*6870*/  ISETP.NE.U32.AND P0, PT, R68, RZ, PT ;  /* 0x000000ff4400720c */ /* 0x000fe20003f05070 */
[----:B------:R-:W-:Y:S01]  /*6880*/  BSSY B0, `(.L_x_117) ;  /* 0x0000012000007945 */ /* 0x000fe20003800000 */
[----:B------:R-:W-:Y:S02]  /*6890*/  FSETP.NEU.AND P2, PT, R39, RZ, PT ;  /* 0x000000ff2700720b */ /* 0x000fe40003f4d000 */
[----:B------:R-:W-:Y:S02]  /*68a0*/  CS2R R18, SRZ ;  /* 0x0000000000127805 */ /* 0x000fe4000001ff00 */
[----:B------:R-:W-:Y:S02]  /*68b0*/  ISETP.NE.AND.EX P0, PT, R69, RZ, PT, P0 ;  /* 0x000000ff4500720c */ /* 0x000fe40003f05300 */
[----:B------:R-:W-:Y:S02]  /*68c0*/  CS2R R16, SRZ ;  /* 0x0000000000107805 */ /* 0x000fe4000001ff00 */
[----:B------:R-:W-:Y:S02]  /*68d0*/  LOP3.LUT P1, RZ, R79, 0xff, RZ, 0xc0, !PT ;  /* 0x000000ff4fff7812 */ /* 0x000fe4000782c0ff */
[----:B------:R-:W-:Y:S02]  /*68e0*/  CS2R R66, SRZ ;  /* 0x0000000000427805 */ /* 0x000fe4000001ff00 */
[----:B------:R-:W-:Y:S02]  /*68f0*/  SEL R0, RZ, 0xffffffff, P2 ;  /* 0xffffffffff007807 */ /* 0x000fe40001000000 */
[----:B------:R-:W-:Y:S02]  /*6900*/  CS2R R64, SRZ ;  /* 0x0000000000407805 */ /* 0x000fe4000001ff00 */
[----:B------:R-:W-:Y:S04]  /*6910*/  SEL R4, RZ, 0xffffffff, P0 ;  /* 0xffffffffff047807 */ /* 0x000fe80000000000 */
[----:B------:R-:W-:Y:S04]  /*6920*/  @P4 SEL R0, R4, R0, !P1 ;  /* 0x0000000004004207 */ /* 0x000fe80004800000 */
[----:B------:R-:W-:Y:S04]  /*6930*/  LOP3.LUT R0, R0, 0x1, RZ, 0xc0, !PT ;  /* 0x0000000100007812 */ /* 0x000fe800078ec0ff */
[----:B------:R-:W-:Y:S01]  /*6940*/  ISETP.NE.U32.AND P0, PT, R0, 0x1, PT ;  /* 0x000000010000780c */ /* 0x000fe20003f05070 */
[----:B------:R-:W-:Y:S01]  /*6950*/  @!UPT UIADD3 URZ, UPT, UPT, URZ, URZ, URZ ;  /* 0x000000fffffff290 */ /* 0x000fe2000fffe0ff */
[----:B------:R-:W-:Y:S11]  /*6960*/  @!P5 BRA `(.L_x_118) ;  /* 0x00000000000cd947 */ /* 0x000ff60003800000 */
[----:B------:R-:W-:Y:S04]  /*6970*/  SHF.L.U32 R4, R82, 0x1f, RZ ;  /* 0x0000001f52047819 */ /* 0x000fe800000006ff */
[----:B------:R-:W1:Y:S02]  /*6980*/  SYNCS.PHASECHK.TRANS64.TRYWAIT P1, [UR57+0x1b0], R4 ;  /* 0x0001b004ff0075a7 */ /* 0x000e640008021139 */
[----:B-1----:R-:W-:Y:S05]  /*6990*/  @!P1 BRA `(.L_x_119) ;  /* 0x0000001c00789947 */ /* 0x002fea0003800000 */
.L_x_118:
[----:B------:R-:W-:Y:S05]  /*69a0*/  BSYNC B0 ;  /* 0x0000000000007941 */ /* 0x000fea0003800000 */
.L_x_117:
[----:B------:R2:W3:Y:S01]  /*69b0*/  @P0 LDS.128 R16, [R78+UR57+0x400] ;  /* 0x000400394e100984 */ /* 0x0004e20008000c00 */
[----:B------:R-:W-:Y:S01]  /*69c0*/  UIADD3 UR4, UPT, UPT, UR57, 0x1b8, URZ ;  /* 0x000001b839047890 */ /* 0x000fe2000fffe0ff */
[----:B------:R-:W-:Y:S02]  /*69d0*/  LOP3.LUT R82, R82, 0x1, RZ, 0x3c, !PT ;  /* 0x0000000152527812 */ /* 0x000fe400078e3cff */
[----:B------:R2:W1:Y:S01]  /*69e0*/  @P0 LDS.128 R64, [R77+0x10] ;  /* 0x000010004d400984 */ /* 0x0004620000000c00 */
[----:B------:R-:W-:Y:S01]  /*69f0*/  UPRMT UR4, UR54, 0x654, UR4 ;  /* 0x0000065436047896 */ /* 0x000fe20008000004 */
[----:B------:R-:W-:Y:S01]  /*6a00*/  @!PT LDS RZ, [RZ] ;  /* 0x00000000fffff984 */ /* 0x000fe20000000800 */
[----:B------:R-:W-:Y:S01]  /*6a10*/  @!PT LDS RZ, [RZ] ;  /* 0x00000000fffff984 */ /* 0x000fe20000000800 */
[----:B------:R-:W-:Y:S01]  /*6a20*/  @!PT LDS RZ, [RZ] ;  /* 0x00000000fffff984 */ /* 0x000fe20000000800 */
[----:B------:R-:W-:Y:S01]  /*6a30*/  @!PT LDS RZ, [RZ] ;  /* 0x00000000fffff984 */ /* 0x000fe20000000800 */
[----:B------:R5:W-:Y:S06]  /*6a40*/  MEMBAR.ALL.CTA ;  /* 0x0000000000007992 */ /* 0x000bec0000008000 */
[----:B-----5:R-:W5:Y:S02]  /*6a50*/  FENCE.VIEW.ASYNC.S ;  /* 0x00000000000073c6 */ /* 0x020f640000000000 */
[----:B-----5:R-:W-:Y:S03]  /*6a60*/  SYNCS.ARRIVE.TRANS64.RED.A1T0 RZ, [UR4], RZ ;  /* 0x000000ffffff79a7 */ /* 0x020fe60008100404 */
.L_x_116:
[----:B------:R-:W-:Y:S05]  /*6a70*/  BSYNC B1 ;  /* 0x0000000000017941 */ /* 0x000fea0003800000 */
.L_x_115:
[----:B-1----:R-:W-:Y:S04]  /*6a80*/  SHF.R.U32.HI R0, RZ, 0x15, R2 ;  /* 0x00000015ff007819 */ /* 0x002fe80000011602 */
[----:B------:R-:W-:Y:S01]  /*6a90*/  LOP3.LUT P0, RZ, R0, 0x3, R80, 0x48, !PT ;  /* 0x0000000300ff7812 */ /* 0x000fe20007804850 */
[----:B------:R-:W-:Y:S01]  /*6aa0*/  @!UPT UIADD3 URZ, UPT, UPT, URZ, URZ, URZ ;  /* 0x000000fffffff290 */ /* 0x000fe2000fffe0ff */
[----:B------:R-:W-:Y:S11]  /*6ab0*/  @P3 BRA `(.L_x_120) ;  /* 0x0000000000083947 */ /* 0x000ff60003800000 */
[----:B------:R-:W1:Y:S02]  /*6ac0*/  SYNCS.PHASECHK.TRANS64.TRYWAIT P1, [R22+URZ+0x1f0], R3 ;  /* 0x0001f003160075a7 */ /* 0x000e6400080211ff */
[----:B-1----:R-:W-:Y:S05]  /*6ad0*/  @!P1 BRA `(.L_x_121) ;  /* 0x0000001c00409947 */ /* 0x002fea0003800000 */
.L_x_120:
[----:B------:R-:W-:Y:S05]  /*6ae0*/  @!P0 BRA `(.L_x_122) ;  /* 0x0000000000408947 */ /* 0x000fea0003800000 */
[----:B------:R-:W1:Y:S01]  /*6af0*/  LDCU.64 UR8, c[0x4][0x70] ;  /* 0x01000e00ff0877ac */ /* 0x000e620008000a00 */
[----:B------:R-:W-:Y:S01]  /*6b00*/  MOV R15, 0x0 ;  /* 0x00000000000f7802 */ /* 0x000fe20000000f00 */
[----:B------:R-:W-:Y:S02]  /*6b10*/  HFMA2 R12, -RZ, RZ, 0, 5.9604644775390625e-08 ;  /* 0x00000001ff0c7431 */ /* 0x000fe400000001ff */
[----:B------:R-:W-:Y:S02]  /*6b20*/  IMAD.MOV.U32 R8, RZ, RZ, 0x192 ;  /* 0x00000192ff087424 */ /* 0x000fe400078e00ff */
[----:B------:R-:W-:Y:S01]  /*6b30*/  IMAD.MOV.U32 R13, RZ, RZ, RZ ;  /* 0x000000ffff0d7224 */ /* 0x000fe200078e00ff */
[----:B------:R-:W5:Y:S01]  /*6b40*/  LDCU.64 UR6, c[0x4][0x78] ;  /* 0x01000f00ff0677ac */ /* 0x000f620008000a00 */
[----:B------:R-:W2:Y:S01]  /*6b50*/  LDC.64 R14, c[0x4][R15] ;  /* 0x010000000f0e7b82 */ /* 0x000ea20000000a00 */
[----:B------:R-:W3:Y:S01]  /*6b60*/  LDCU.64 UR4, c[0x4][0x10] ;  /* 0x01000200ff0477ac */ /* 0x000ee20008000a00 */
[----:B-1----:R-:W-:Y:S01]  /*6b70*/  MOV R5, UR9 ;  /* 0x0000000900057c02 */ /* 0x002fe20008000f00 */
[----:B------:R-:W-:Y:S01]  /*6b80*/  IMAD.U32 R4, RZ, RZ, UR8 ;  /* 0x00000008ff047e24 */ /* 0x000fe2000f8e00ff */
[----:B-----5:R-:W-:Y:S01]  /*6b90*/  MOV R7, UR7 ;  /* 0x0000000700077c02 */ /* 0x020fe20008000f00 */
[----:B------:R-:W-:Y:S01]  /*6ba0*/  IMAD.U32 R6, RZ, RZ, UR6 ;  /* 0x00000006ff067e24 */ /* 0x000fe2000f8e00ff */
[----:B---3--:R-:W-:Y:S01]  /*6bb0*/  MOV R11, UR5 ;  /* 0x00000005000b7c02 */ /* 0x008fe20008000f00 */
[----:B------:R-:W-:Y:S02]  /*6bc0*/  IMAD.U32 R10, RZ, RZ, UR4 ;  /* 0x00000004ff0a7e24 */ /* 0x000fe4000f8e00ff */
[----:B------:R-:W-:Y:S07]  /*6bd0*/  LEPC R20, `(.L_x_122) ;  /* 0x000000001014794e */ /* 0x000fee0000000000 */
[----:B--2-4-:R-:W-:Y:S05]  /*6be0*/  CALL.ABS.NOINC R14 ;  /* 0x000000000e007343 */ /* 0x014fea0003c00000 */
.L_x_122:
[----:B------:R-:W-:Y:S01]  /*6bf0*/  LOP3.LUT P0, RZ, R76, 0x60, RZ, 0xc0, !PT ;  /* 0x000000604cff7812 */ /* 0x000fe2000780c0ff */
[----:B------:R-:W-:Y:S05]  /*6c00*/  WARPSYNC.ALL ;  /* 0x0000000000007948 */ /* 0x000fea0003800000 */
[----:B------:R-:W-:Y:S01]  /*6c10*/  R2UR UR4, R2 ;  /* 0x00000000020472ca */ /* 0x000fe200000e0000 */
[----:B------:R-:W-:Y:S01]  /*6c20*/  BSSY.RECONVERGENT B0, `(.L_x_123) ;  /* 0x000009f000007945 */ /* 0x000fe20003800200 */
[-C--:B---3--:R-:W-:Y:S02]  /*6c30*/  F2FP.F16.E4M3.UNPACK_B R2, R16.reuse ;  /* 0x00000010ff02723e */ /* 0x088fe400020006ff */
[----:B------:R-:W-:Y:S02]  /*6c40*/  F2FP.F16.E4M3.UNPACK_B R16, R16.H1 ;  /* 0x00000010ff10723e */ /* 0x000fe400030006ff */
[----:B------:R-:W-:Y:S01]  /*6c50*/  R2UR UR5, R22 ;  /* 0x00000000160572ca */ /* 0x000fe200000e0000 */
[----:B------:R-:W-:Y:S01]  /*6c60*/  HADD2.F32 R0, -RZ, R2.H0_H0 ;  /* 0x20000002ff007230 */ /* 0x000fe20000004100 */
[-C--:B------:R-:W-:Y:S01]  /*6c70*/  F2FP.F16.E4M3.UNPACK_B R42, R17.reuse ;  /* 0x00000011ff2a723e */ /* 0x080fe200020006ff */
[--C-:B------:R-:W-:Y:S01]  /*6c80*/  HADD2.F32 R3, -RZ, R16.reuse.H0_H0 ;  /* 0x20000010ff037230 */ /* 0x100fe20000004100 */
[----:B------:R-:W-:Y:S01]  /*6c90*/  F2FP.F16.E4M3.UNPACK_B R44, R17.H1 ;  /* 0x00000011ff2c723e */ /* 0x000fe200030006ff */
[----:B------:R-:W-:Y:S01]  /*6ca0*/  HADD2.F32 R40, -RZ, R16.H1_H1 ;  /* 0x30000010ff287230 */ /* 0x000fe20000004100 */
[-C--:B------:R-:W-:Y:S01]  /*6cb0*/  F2FP.F16.E4M3.UNPACK_B R46, R18.reuse ;  /* 0x00000012ff2e723e */ /* 0x080fe200020006ff */
[----:B------:R-:W-:Y:S01]  /*6cc0*/  HADD2.F32 R2, -RZ, R2.H1_H1 ;  /* 0x30000002ff027230 */ /* 0x000fe20000004100 */
[----:B------:R-:W-:Y:S01]  /*6cd0*/  F2FP.F16.E4M3.UNPACK_B R48, R18.H1 ;  /* 0x00000012ff30723e */ /* 0x000fe200030006ff */
[--C-:B------:R-:W-:Y:S01]  /*6ce0*/  HADD2.F32 R41, -RZ, R42.reuse.H0_H0 ;  /* 0x2000002aff297230 */ /* 0x100fe20000004100 */
[-C--:B------:R-:W-:Y:S01]  /*6cf0*/  F2FP.F16.E4M3.UNPACK_B R50, R19.reuse ;  /* 0x00000013ff32723e */ /* 0x080fe200020006ff */
[----:B------:R-:W-:Y:S01]  /*6d00*/  HADD2.F32 R42, -RZ, R42.H1_H1 ;  /* 0x3000002aff2a7230 */ /* 0x000fe20000004100 */
[----:B------:R-:W-:Y:S01]  /*6d10*/  F2FP.F16.E4M3.UNPACK_B R52, R19.H1 ;  /* 0x00000013ff34723e */ /* 0x000fe200030006ff */
[----:B------:R-:W-:Y:S01]  /*6d20*/  HADD2.F32 R43, -RZ, R44.H0_H0 ;  /* 0x2000002cff2b7230 */ /* 0x000fe20000004100 */
[----:B------:R-:W-:Y:S01]  /*6d30*/  LDTM.16dp32bit_t0_t15.x32 R4, tmem[UR4] ;  /* 0x00000004000479ee */ /* 0x000fe20008a80000 */
[----:B------:R-:W1:Y:S01]  /*6d40*/  LDTM.16dp32bit_t16_t31.x32 R4, tmem[UR4+0x20] ;  /* 0x00002004000479ee */ /* 0x000e620008aa0000 */
[----:B------:R-:W-:Y:S01]  /*6d50*/  NOP ;  /* 0x0000000000007918 */ /* 0x000fe20000000000 */
[----:B------:R-:W-:Y:S01]  /*6d60*/  UIADD3 UR5, UPT, UPT, UR5, 0x210, URZ ;  /* 0x0000021005057890 */ /* 0x000fe2000fffe0ff */
[--C-:B------:R-:W-:Y:S01]  /*6d70*/  HADD2.F32 R45, -RZ, R46.reuse.H0_H0 ;  /* 0x2000002eff2d7230 */ /* 0x100fe20000004100 */
[----:B------:R-:W-:Y:S01]  /*6d80*/  F2FP.F16.E4M3.UNPACK_B R54, R64 ;  /* 0x00000040ff36723e */ /* 0x000fe200020006ff */
[----:B------:R-:W-:Y:S01]  /*6d90*/  HADD2.F32 R46, -RZ, R46.H1_H1 ;  /* 0x3000002eff2e7230 */ /* 0x000fe20000004100 */
[----:B------:R-:W-:Y:S01]  /*6da0*/  UPRMT UR5, UR54, 0x654, UR5 ;  /* 0x0000065436057896 */ /* 0x000fe20008000005 */
[--C-:B------:R-:W-:Y:S01]  /*6db0*/  HADD2.F32 R49, -RZ, R50.reuse.H0_H0 ;  /* 0x20000032ff317230 */ /* 0x100fe20000004100 */
[-C--:B------:R-:W-:Y:S01]  /*6dc0*/  F2FP.F16.E4M3.UNPACK_B R58, R65.reuse ;  /* 0x00000041ff3a723e */ /* 0x080fe200020006ff */
[----:B------:R-:W-:Y:S01]  /*6dd0*/  HADD2.F32 R50, -RZ, R50.H1_H1 ;  /* 0x30000032ff327230 */ /* 0x000fe20000004100 */
[----:B------:R-:W-:Y:S01]  /*6de0*/  F2FP.F16.E4M3.UNPACK_B R62, R66 ;  /* 0x00000042ff3e723e */ /* 0x000fe200020006ff */
[--C-:B------:R-:W-:Y:S01]  /*6df0*/  HADD2.F32 R53, -RZ, R54.reuse.H0_H0 ;  /* 0x20000036ff357230 */ /* 0x100fe20000004100 */
[----:B------:R-:W-:Y:S01]  /*6e00*/  F2FP.F16.E4M3.UNPACK_B R56, R64.H1 ;  /* 0x00000040ff38723e */ /* 0x000fe200030006ff */
[----:B------:R-:W-:Y:S01]  /*6e10*/  HADD2.F32 R54, -RZ, R54.H1_H1 ;  /* 0x30000036ff367230 */ /* 0x000fe20000004100 */
[----:B------:R-:W-:Y:S01]  /*6e20*/  F2FP.F16.E4M3.UNPACK_B R60, R65.H1 ;  /* 0x00000041ff3c723e */ /* 0x000fe200030006ff */
[----:B-1----:R-:W-:Y:S01]  /*6e30*/  SYNCS.ARRIVE.TRANS64.RED.A1T0 RZ, [UR5], RZ ;  /* 0x000000ffffff79a7 */ /* 0x002fe20008100405 */
[--C-:B------:R-:W-:Y:S01]  /*6e40*/  HADD2.F32 R57, -RZ, R58.reuse.H0_H0 ;  /* 0x2000003aff397230 */ /* 0x100fe20000004100 */
[-C--:B------:R-:W-:Y:S01]  /*6e50*/  F2FP.F16.E4M3.UNPACK_B R65, R67.reuse ;  /* 0x00000043ff41723e */ /* 0x080fe200020006ff */
[----:B------:R-:W-:Y:S01]  /*6e60*/  HADD2.F32 R58, -RZ, R58.H1_H1 ;  /* 0x3000003aff3a7230 */ /* 0x000fe20000004100 */
[----:B------:R-:W-:Y:S01]  /*6e70*/  F2FP.F16.E4M3.UNPACK_B R64, R66.H1 ;  /* 0x00000042ff40723e */ /* 0x000fe200030006ff */
[--C-:B------:R-:W-:Y:S01]  /*6e80*/  HADD2.F32 R61, -RZ, R62.reuse.H0_H0 ;  /* 0x2000003eff3d7230 */ /* 0x100fe20000004100 */
[----:B------:R-:W-:Y:S01]  /*6e90*/  F2FP.F16.E4M3.UNPACK_B R67, R67.H1 ;  /* 0x00000043ff43723e */ /* 0x000fe200030006ff */
[----:B------:R-:W-:Y:S01]  /*6ea0*/  HADD2.F32 R62, -RZ, R62.H1_H1 ;  /* 0x3000003eff3e7230 */ /* 0x000fe20000004100 */
[----:B------:R-:W-:Y:S01]  /*6eb0*/  IADD3 R36, PT, PT, R36, 0x1, RZ ;  /* 0x0000000124247810 */ /* 0x000fe20007ffe0ff */
[C---:B----4-:R-:W-:Y:S01]  /*6ec0*/  FMUL R4, R38.reuse, R4 ;  /* 0x0000000426047220 */ /* 0x050fe20000400000 */
[C---:B------:R-:W-:Y:S01]  /*6ed0*/  FMUL R5, R38.reuse, R5 ;  /* 0x0000000526057220 */ /* 0x040fe20000400000 */
[C---:B------:R-:W-:Y:S01]  /*6ee0*/  FMUL R8, R38.reuse, R8 ;  /* 0x0000000826087220 */ /* 0x040fe20000400000 */
[C---:B------:R-:W-:Y:S01]  /*6ef0*/  FMUL R9, R38.reuse, R9 ;  /* 0x0000000926097220 */ /* 0x040fe20000400000 */
[C---:B------:R-:W-:Y:S01]  /*6f00*/  FFMA R4, R39.reuse, R0, R4 ;  /* 0x0000000027047223 */ /* 0x040fe20000000004 */
[C---:B------:R-:W-:Y:S01]  /*6f10*/  FFMA R5, R39.reuse, R2, R5 ;  /* 0x0000000227057223 */ /* 0x040fe20000000005 */
[C---:B------:R-:W-:Y:S01]  /*6f20*/  FMUL R12, R38.reuse, R12 ;  /* 0x0000000c260c7220 */ /* 0x040fe20000400000 */
        /* <DEDUP_REMOVED lines=10> */
[----:B------:R-:W-:Y:S02]  /*6fd0*/  HADD2.F32 R44, -RZ, R44.H1_H1 ;  /* 0x3000002cff2c7230 */ /* 0x000fe40000004100 */
[C---:B------:R-:W-:Y:S01]  /*6fe0*/  FMUL R10, R38.reuse, R10 ;  /* 0x0000000a260a7220 */ /* 0x040fe20000400000 */
[C---:B------:R-:W-:Y:S01]  /*6ff0*/  FFMA R6, R39.reuse, R3, R6 ;  /* 0x0000000327067223 */ /* 0x040fe20000000006 */
[C---:B------:R-:W-:Y:S01]  /*7000*/  FFMA R7, R39.reuse, R40, R7 ;  /* 0x0000002827077223 */ /* 0x040fe20000000007 */
[C---:B------:R-:W-:Y:S01]  /*7010*/  FFMA R8, R39.reuse, R41, R8 ;  /* 0x0000002927087223 */ /* 0x040fe20000000008 */
[C---:B------:R-:W-:Y:S01]  /*7020*/  FFMA R9, R39.reuse, R42, R9 ;  /* 0x0000002a27097223 */ /* 0x040fe20000000009 */
[----:B------:R-:W-:Y:S01]  /*7030*/  FFMA R10, R39, R43, R10 ;  /* 0x0000002b270a7223 */ /* 0x000fe2000000000a */
[--C-:B------:R-:W-:Y:S01]  /*7040*/  HADD2.F32 R40, -RZ, R65.reuse.H0_H0 ;  /* 0x20000041ff287230 */ /* 0x100fe20000004100 */
[----:B------:R-:W-:Y:S01]  /*7050*/  F2FP.SATFINITE.E4M3.F32.PACK_AB_MERGE_C R86, R7, R6, RZ ;  /* 0x000000060756723e */ /* 0x000fe200048070ff */
[C---:B------:R-:W-:Y:S01]  /*7060*/  FMUL R7, R38.reuse, R24 ;  /* 0x0000001826077220 */ /* 0x040fe20000400000 */
[C---:B------:R-:W-:Y:S01]  /*7070*/  FMUL R24, R38.reuse, R29 ;  /* 0x0000001d26187220 */ /* 0x040fe20000400000 */
[C---:B------:R-:W-:Y:S01]  /*7080*/  FMUL R29, R38.reuse, R34 ;  /* 0x00000022261d7220 */ /* 0x040fe20000400000 */
[----:B------:R-:W-:Y:S02]  /*7090*/  HADD2.F32 R65, -RZ, R65.H1_H1 ;  /* 0x30000041ff417230 */ /* 0x000fe40000004100 */
[C---:B------:R-:W-:Y:S01]  /*70a0*/  FMUL R11, R38.reuse, R11 ;  /* 0x0000000b260b7220 */ /* 0x040fe20000400000 */
[--C-:B------:R-:W-:Y:S02]  /*70b0*/  HADD2.F32 R47, -RZ, R48.reuse.H0_H0 ;  /* 0x20000030ff2f7230 */ /* 0x100fe40000004100 */
[C---:B------:R-:W-:Y:S01]  /*70c0*/  FMUL R14, R38.reuse, R14 ;  /* 0x0000000e260e7220 */ /* 0x040fe20000400000 */
[----:B------:R-:W-:Y:S02]  /*70d0*/  HADD2.F32 R48, -RZ, R48.H1_H1 ;  /* 0x30000030ff307230 */ /* 0x000fe40000004100 */
[C---:B------:R-:W-:Y:S01]  /*70e0*/  FFMA R11, R39.reuse, R44, R11 ;  /* 0x0000002c270b7223 */ /* 0x040fe2000000000b */
[C---:B------:R-:W-:Y:S01]  /*70f0*/  FFMA R12, R39.reuse, R45, R12 ;  /* 0x0000002d270c7223 */ /* 0x040fe2000000000c */
[C---:B------:R-:W-:Y:S01]  /*7100*/  FFMA R13, R39.reuse, R46, R13 ;  /* 0x0000002e270d7223 */ /* 0x040fe2000000000d */
[----:B------:R-:W-:Y:S01]  /*7110*/  FFMA R14, R39, R47, R14 ;  /* 0x0000002f270e7223 */ /* 0x000fe2000000000e */
[C---:B------:R-:W-:Y:S01]  /*7120*/  FMUL R15, R38.reuse, R15 ;  /* 0x0000000f260f7220 */ /* 0x040fe20000400000 */
[--C-:B------:R-:W-:Y:S01]  /*7130*/  HADD2.F32 R51, -RZ, R52.reuse.H0_H0 ;  /* 0x20000034ff337230 */ /* 0x100fe20000004100 */
[----:B------:R-:W-:Y:S01]  /*7140*/  F2FP.SATFINITE.E4M3.F32.PACK_AB_MERGE_C R10, R11, R10, RZ ;  /* 0x0000000a0b0a723e */ /* 0x000fe200048070ff */
[----:B------:R-:W-:Y:S02]  /*7150*/  HADD2.F32 R52, -RZ, R52.H1_H1 ;  /* 0x30000034ff347230 */ /* 0x000fe40000004100 */
[C---:B------:R-:W-:Y:S01]  /*7160*/  FFMA R15, R39.reuse, R48, R15 ;  /* 0x00000030270f7223 */ /* 0x040fe2000000000f */
[C---:B------:R-:W-:Y:S01]  /*7170*/  FFMA R16, R39.reuse, R49, R16 ;  /* 0x0000003127107223 */ /* 0x040fe20000000010 */
[C---:B------:R-:W-:Y:S01]  /*7180*/  FFMA R17, R39.reuse, R50, R17 ;  /* 0x0000003227117223 */ /* 0x040fe20000000011 */
[C---:B------:R-:W-:Y:S01]  /*7190*/  FMUL R18, R38.reuse, R18 ;  /* 0x0000001226127220 */ /* 0x040fe20000400000 */
[C---:B------:R-:W-:Y:S01]  /*71a0*/  FMUL R19, R38.reuse, R19 ;  /* 0x0000001326137220 */ /* 0x040fe20000400000 */
[--C-:B------:R-:W-:Y:S02]  /*71b0*/  HADD2.F32 R55, -RZ, R56.reuse.H0_H0 ;  /* 0x20000038ff377230 */ /* 0x100fe40000004100 */
[C---:B------:R-:W-:Y:S01]  /*71c0*/  FMUL R3, R38.reuse, R22 ;  /* 0x0000001626037220 */ /* 0x040fe20000400000 */
[C---:B------:R-:W-:Y:S01]  /*71d0*/  FFMA R18, R39.reuse, R51, R18 ;  /* 0x0000003327127223 */ /* 0x040fe20000000012 */
[----:B------:R-:W-:Y:S02]  /*71e0*/  HADD2.F32 R56, -RZ, R56.H1_H1 ;  /* 0x30000038ff387230 */ /* 0x000fe40000004100 */
[C---:B------:R-:W-:Y:S01]  /*71f0*/  FFMA R19, R39.reuse, R52, R19 ;  /* 0x0000003427137223 */ /* 0x040fe20000000013 */
[C---:B------:R-:W-:Y:S01]  /*7200*/  FMUL R6, R38.reuse, R23 ;  /* 0x0000001726067220 */ /* 0x040fe20000400000 */
[C---:B------:R-:W-:Y:S01]  /*7210*/  FFMA R0, R39.reuse, R53, R0 ;  /* 0x0000003527007223 */ /* 0x040fe20000000000 */
[C---:B------:R-:W-:Y:S01]  /*7220*/  FFMA R2, R39.reuse, R54, R2 ;  /* 0x0000003627027223 */ /* 0x040fe20000000002 */
[--C-:B------:R-:W-:Y:S02]  /*7230*/  HADD2.F32 R59, -RZ, R60.reuse.H0_H0 ;  /* 0x2000003cff3b7230 */ /* 0x100fe40000004100 */
[C---:B------:R-:W-:Y:S01]  /*7240*/  FFMA R3, R39.reuse, R55, R3 ;  /* 0x0000003727037223 */ /* 0x040fe20000000003 */
[----:B------:R-:W-:Y:S02]  /*7250*/  HADD2.F32 R60, -RZ, R60.H1_H1 ;  /* 0x3000003cff3c7230 */ /* 0x000fe40000004100 */
[C---:B------:R-:W-:Y:S01]  /*7260*/  FMUL R21, R38.reuse, R26 ;  /* 0x0000001a26157220 */ /* 0x040fe20000400000 */
[C---:B------:R-:W-:Y:S01]  /*7270*/  FMUL R22, R38.reuse, R27 ;  /* 0x0000001b26167220 */ /* 0x040fe20000400000 */
[C---:B------:R-:W-:Y:S01]  /*7280*/  FFMA R6, R39.reuse, R56, R6 ;  /* 0x0000003827067223 */ /* 0x040fe20000000006 */
[C---:B------:R-:W-:Y:S01]  /*7290*/  FFMA R7, R39.reuse, R57, R7 ;  /* 0x0000003927077223 */ /* 0x040fe20000000007 */
[C---:B------:R-:W-:Y:S01]  /*72a0*/  FMUL R23, R38.reuse, R28 ;  /* 0x0000001c26177220 */ /* 0x040fe20000400000 */
[C---:B------:R-:W-:Y:S01]  /*72b0*/  FFMA R20, R39.reuse, R58, R20 ;  /* 0x0000003a27147223 */ /* 0x040fe20000000014 */
[--C-:B------:R-:W-:Y:S02]  /*72c0*/  HADD2.F32 R63, -RZ, R64.reuse.H0_H0 ;  /* 0x20000040ff3f7230 */ /* 0x100fe40000004100 */
[C---:B------:R-:W-:Y:S01]  /*72d0*/  FFMA R21, R39.reuse, R59, R21 ;  /* 0x0000003b27157223 */ /* 0x040fe20000000015 */
[----:B------:R-:W-:Y:S02]  /*72e0*/  HADD2.F32 R64, -RZ, R64.H1_H1 ;  /* 0x30000040ff407230 */ /* 0x000fe40000004100 */
[C---:B------:R-:W-:Y:S01]  /*72f0*/  FFMA R22, R39.reuse, R60, R22 ;  /* 0x0000003c27167223 */ /* 0x040fe20000000016 */
[C---:B------:R-:W-:Y:S01]  /*7300*/  FMUL R26, R38.reuse, R31 ;  /* 0x0000001f261a7220 */ /* 0x040fe20000400000 */
[C---:B------:R-:W-:Y:S01]  /*7310*/  FMUL R27, R38.reuse, R32 ;  /* 0x00000020261b7220 */ /* 0x040fe20000400000 */
[C---:B------:R-:W-:Y:S01]  /*7320*/  FFMA R23, R39.reuse, R61, R23 ;  /* 0x0000003d27177223 */ /* 0x040fe20000000017 */
[----:B------:R-:W-:Y:S01]  /*7330*/  FMUL R28, R38, R33 ;  /* 0x00000021261c7220 */ /* 0x000fe20000400000 */
[C---:B------:R-:W-:Y:S01]  /*7340*/  FFMA R24, R39.reuse, R62, R24 ;  /* 0x0000003e27187223 */ /* 0x040fe20000000018 */
[--C-:B------:R-:W-:Y:S02]  /*7350*/  HADD2.F32 R66, -RZ, R67.reuse.H0_H0 ;  /* 0x20000043ff427230 */ /* 0x100fe40000004100 */
[C---:B------:R-:W-:Y:S01]  /*7360*/  FFMA R25, R39.reuse, R63, R25 ;  /* 0x0000003f27197223 */ /* 0x040fe20000000019 */
[----:B------:R-:W-:Y:S02]  /*7370*/  HADD2.F32 R67, -RZ, R67.H1_H1 ;  /* 0x30000043ff437230 */ /* 0x000fe40000004100 */
[----:B------:R-:W-:Y:S01]  /*7380*/  FFMA R26, R39, R64, R26 ;  /* 0x00000040271a7223 */ /* 0x000fe2000000001a */
[----:B------:R-:W-:Y:S01]  /*7390*/  F2FP.SATFINITE.E4M3.F32.PACK_AB_MERGE_C R14, R15, R14, RZ ;  /* 0x0000000e0f0e723e */ /* 0x000fe200048070ff */
[----:B------:R-:W-:Y:S01]  /*73a0*/  FFMA R27, R39, R40, R27 ;  /* 0x00000028271b7223 */ /* 0x000fe2000000001b */
[----:B------:R-:W-:Y:S01]  /*73b0*/  F2FP.SATFINITE.E4M3.F32.PACK_AB_MERGE_C R18, R19, R18, RZ ;  /* 0x000000121312723e */ /* 0x000fe200048070ff */
[C---:B------:R-:W-:Y:S01]  /*73c0*/  FFMA R28, R39.reuse, R65, R28 ;  /* 0x00000041271c7223 */ /* 0x040fe2000000001c */
[C---:B------:R-:W-:Y:S01]  /*73d0*/  FFMA R29, R39.reuse, R66, R29 ;  /* 0x00000042271d7223 */ /* 0x040fe2000000001d */
[----:B------:R-:W-:Y:S01]  /*73e0*/  FFMA R30, R39, R67, R30 ;  /* 0x00000043271e7223 */ /* 0x000fe2000000001e */
[----:B------:R-:W-:Y:S02]  /*73f0*/  F2FP.SATFINITE.E4M3.F32.PACK_AB_MERGE_C R32, R5, R4, R86 ;  /* 0x000000040520723e */ /* 0x000fe40004807056 */
[----:B------:R-:W-:Y:S02]  /*7400*/  F2FP.SATFINITE.E4M3.F32.PACK_AB_MERGE_C R33, R9, R8, R10 ;  /* 0x000000080921723e */ /* 0x000fe4000480700a */
[----:B------:R-:W-:Y:S02]  /*7410*/  F2FP.SATFINITE.E4M3.F32.PACK_AB_MERGE_C R34, R13, R12, R14 ;  /* 0x0000000c0d22723e */ /* 0x000fe4000480700e */
[----:B------:R-:W-:Y:S02]  /*7420*/  F2FP.SATFINITE.E4M3.F32.PACK_AB_MERGE_C R35, R17, R16, R18 ;  /* 0x000000101123723e */ /* 0x000fe40004807012 */
[----:B------:R-:W-:Y:S02]  /*7430*/  F2FP.SATFINITE.E4M3.F32.PACK_AB_MERGE_C R3, R6, R3, RZ ;  /* 0x000000030603723e */ /* 0x000fe400048070ff */
[----:B------:R-:W-:Y:S01]  /*7440*/  F2FP.SATFINITE.E4M3.F32.PACK_AB_MERGE_C R5, R22, R21, RZ ;  /* 0x000000151605723e */ /* 0x000fe200048070ff */
[----:B------:R1:W-:Y:S01]  /*7450*/  STS.128 [R78+UR57+0x1400], R32 ;  /* 0x001400204e007988 */ /* 0x0003e20008000c39 */
[----:B------:R-:W-:Y:S02]  /*7460*/  F2FP.SATFINITE.E4M3.F32.PACK_AB_MERGE_C R6, R26, R25, RZ ;  /* 0x000000191a06723e */ /* 0x000fe400048070ff */
[----:B------:R-:W-:Y:S02]  /*7470*/  F2FP.SATFINITE.E4M3.F32.PACK_AB_MERGE_C R29, R30, R29, RZ ;  /* 0x0000001d1e1d723e */ /* 0x000fe400048070ff */
[----:B------:R-:W-:Y:S02]  /*7480*/  F2FP.SATFINITE.E4M3.F32.PACK_AB_MERGE_C R5, R20, R7, R5 ;  /* 0x000000071405723e */ /* 0x000fe40004807005 */
[----:B------:R-:W-:Y:S02]  /*7490*/  F2FP.SATFINITE.E4M3.F32.PACK_AB_MERGE_C R4, R2, R0, R3 ;  /* 0x000000000204723e */ /* 0x000fe40004807003 */
[----:B------:R-:W-:Y:S02]  /*74a0*/  F2FP.SATFINITE.E4M3.F32.PACK_AB_MERGE_C R6, R24, R23, R6 ;  /* 0x000000171806723e */ /* 0x000fe40004807006 */
[----:B------:R-:W-:Y:S05]  /*74b0*/  F2FP.SATFINITE.E4M3.F32.PACK_AB_MERGE_C R7, R28, R27, R29 ;  /* 0x0000001b1c07723e */ /* 0x000fea000480701d */
[----:B------:R1:W-:Y:S01]  /*74c0*/  STS.128 [R77+0x1010], R4 ;  /* 0x001010044d007388 */ /* 0x0003e20000000c00 */
[----:B------:R-:W-:Y:S01]  /*74d0*/  @!PT LDS RZ, [RZ] ;  /* 0x00000000fffff984 */ /* 0x000fe20000000800 */
[----:B------:R-:W-:Y:S01]  /*74e0*/  @!PT LDS RZ, [RZ] ;  /* 0x00000000fffff984 */ /* 0x000fe20000000800 */
[----:B------:R-:W-:Y:S01]  /*74f0*/  @!PT LDS RZ, [RZ] ;  /* 0x00000000fffff984 */ /* 0x000fe20000000800 */
[----:B------:R-:W-:Y:S01]  /*7500*/  @!PT LDS RZ, [RZ] ;  /* 0x00000000fffff984 */ /* 0x000fe20000000800 */
[----:B------:R3:W-:Y:S07]  /*7510*/  MEMBAR.ALL.CTA ;  /* 0x0000000000007992 */ /* 0x0007ee0000008000 */
[----:B---3--:R-:W3:Y:S02]  /*7520*/  FENCE.VIEW.ASYNC.S ;  /* 0x00000000000073c6 */ /* 0x008ee40000000000 */
[----:B---3--:R-:W-:Y:S06]  /*7530*/  BAR.SYNC.DEFER_BLOCKING 0x1, 0x80 ;  /* 0x0042000000007b1d */ /* 0x008fec0000010000 */
[----:B------:R-:W-:Y:S05]  /*7540*/  @P0 BRA `(.L_x_124) ;  /* 0x0000000000300947 */ /* 0x000fea0003800000 */
[----:B------:R-:W-:Y:S02]  /*7550*/  UIADD3 UR10, UPT, UPT, UR57, 0x1400, URZ ;  /* 0x00001400390a7890 */ /* 0x000fe4000fffe0ff */
[----:B------:R-:W-:Y:S02]  /*7560*/  UIADD3 UR8, UP0, UPT, UR62, 0x680, URZ ;  /* 0x000006803e087890 */ /* 0x000fe4000ff1e0ff */
[----:B------:R-:W-:Y:S02]  /*7570*/  USHF.L.U32 UR5, UR51, 0x6, URZ ;  /* 0x0000000633057899 */ /* 0x000fe400080006ff */
[----:B------:R-:W-:Y:S01]  /*7580*/  MOV R85, UR10 ;  /* 0x0000000a00557c02 */ /* 0x000fe20008000f00 */
[----:B------:R-:W-:Y:S02]  /*7590*/  USHF.L.U32 UR6, UR50, 0x6, URZ ;  /* 0x0000000632067899 */ /* 0x000fe400080006ff */
[----:B------:R-:W-:Y:S01]  /*75a0*/  UIADD3.X UR9, UPT, UPT, URZ, UR63, URZ, UP0, !UPT ;  /* 0x0000003fff097290 */ /* 0x000fe200087fe4ff */
[----:B------:R-:W-:Y:S01]  /*75b0*/  R2UR UR4, R85 ;  /* 0x00000000550472ca */ /* 0x000fe200000e0000 */
[----:B------:R-:W-:Y:S11]  /*75c0*/  UMOV UR7, UR36 ;  /* 0x0000002400077c82 */ /* 0x000ff60008000000 */
[----:B------:R-:W-:Y:S01]  /*75d0*/  @!UPT UIADD3 URZ, UPT, UPT, URZ, URZ, URZ ;  /* 0x000000fffffff290 */ /* 0x000fe2000fffe0ff */
[----:B------:R3:W-:Y:S01]  /*75e0*/  UTMASTG.3D [UR4], [UR8] ;  /* 0x00000004080073b5 */ /* 0x0007e20008010000 */
[----:B------:R0:W-:Y:S01]  /*75f0*/  UTMACMDFLUSH ;  /* 0x00000000000079b7 */ /* 0x0001e20000000000 */
[----:B---3--:R-:W-:Y:S04]  /*7600*/  DEPBAR.LE SB0, 0x0 ;  /* 0x000080000000791a */ /* 0x008fe80000000000 */
.L_x_124:
[----:B------:R-:W-:Y:S05]  /*7610*/  BSYNC.RECONVERGENT B0 ;  /* 0x0000000000007941 */ /* 0x000fea0003800200 */
.L_x_123:
[----:B------:R-:W-:Y:S01]  /*7620*/  BAR.SYNC.DEFER_BLOCKING 0x1, 0x80 ;  /* 0x0042000000007b1d */ /* 0x000fe20000010000 */
[----:B------:R-:W-:Y:S01]  /*7630*/  ISETP.NE.AND P0, PT, R81, 0x2, PT ;  /* 0x000000025100780c */ /* 0x000fe20003f05270 */
[----:B------:R-:W-:Y:S01]  /*7640*/  UISETP.NE.AND UP0, UPT, UR61, URZ, UPT ;  /* 0x000000ff3d00728c */ /* 0x000fe2000bf05270 */
[----:B------:R-:W-:Y:S01]  /*7650*/  ISETP.NE.AND P1, PT, R36, 0x4, PT ;  /* 0x000000042400780c */ /* 0x000fe20003f25270 */
[----:B------:R-:W-:Y:S01]  /*7660*/  UIADD3 UR51, UPT, UPT, UR42, UR48, URZ ;  /* 0x000000302a337290 */ /* 0x000fe2000fffe0ff */
[----:B------:R-:W-:Y:S01]  /*7670*/  SEL R2, RZ, 0x1, P0 ;  /* 0x00000001ff027807 */ /* 0x000fe20000000000 */
[----:B------:R-:W-:Y:S01]  /*7680*/  UIADD3 UR50, UPT, UPT, UR43, UR49, URZ ;  /* 0x000000312b327290 */ /* 0x000fe2000fffe0ff */
[----:B------:R-:W-:Y:S02]  /*7690*/  SEL R0, RZ, 0x1, P1 ;  /* 0x00000001ff007807 */ /* 0x000fe40000800000 */
[----:B------:R-:W-:Y:S02]  /*76a0*/  LOP3.LUT R83, R83, R2, RZ, 0x3c, !PT ;  /* 0x0000000253537212 */ /* 0x000fe400078e3cff */
[----:B------:R-:W-:Y:S02]  /*76b0*/  LOP3.LUT R84, R84, R0, RZ, 0x3c, !PT ;  /* 0x0000000054547212 */ /* 0x000fe400078e3cff */
[----:B------:R-:W-:Y:S02]  /*76c0*/  SEL R81, R81, RZ, P0 ;  /* 0x000000ff51517207 */ /* 0x000fe40000000000 */
[----:B------:R-:W-:Y:S01]  /*76d0*/  SEL R36, R36, RZ, P1 ;  /* 0x000000ff24247207 */ /* 0x000fe20000800000 */
[----:B------:R-:W-:Y:S01]  /*76e0*/  UMOV UR36, UR60 ;  /* 0x0000003c00247c82 */ /* 0x000fe20008000000 */
[----:B------:R-:W-:Y:S05]  /*76f0*/  BRA.U UP0, `(.L_x_125) ;  /* 0xffffffe500587547 */ /* 0x000fea000b83ffff */
[----:B------:R-:W-:Y:S05]  /*7700*/  EXIT ;  /* 0x000000000000794d */ /* 0x000fea0003800000 */
.L_x_25:
[----:B--2---:R2:W3:Y:S02]  /*7710*/  SYNCS.PHASECHK.TRANS64.TRYWAIT P0, [R0+URZ+0x240], R2 ;  /* 0x00024002000075a7 */ /* 0x0044e400080011ff */
[----:B---3--:R-:W-:Y:S05]  /*7720*/  @!P0 NANOSLEEP.SYNCS 0x989680 ;  /* 0x009896800000895d */ /* 0x008fea0003900000 */
[----:B------:R-:W3:Y:S02]  /*7730*/  @!P0 SYNCS.PHASECHK.TRANS64 P0, [R0+URZ+0x240], R2 ;  /* 0x00024002000085a7 */ /* 0x000ee400080010ff */
[----:B---3--:R-:W-:Y:S05]  /*7740*/  @!P0 BRA `(.L_x_25) ;  /* 0xfffffffc00f08947 */ /* 0x008fea000383ffff */
[----:B------:R-:W-:Y:S05]  /*7750*/  BRA `(.L_x_126) ;  /* 0xffffffa400587947 */ /* 0x000fea000383ffff */
.L_x_28:
[----:B-1----:R-:W-:-:S07]  /*7760*/  MOV R0, UR33 ;  /* 0x0000002100007c02 */ /* 0x002fce0008000f00 */
.L_x_127:
[----:B-1----:R1:W2:Y:S02]  /*7770*/  SYNCS.PHASECHK.TRANS64.TRYWAIT P0, [R0+URZ+0xd8], R3 ;  /* 0x0000d803000075a7 */ /* 0x0022a400080011ff */
[----:B--2---:R-:W-:Y:S05]  /*7780*/  @!P0 NANOSLEEP.SYNCS 0x989680 ;  /* 0x009896800000895d */ /* 0x004fea0003900000 */
[----:B------:R-:W2:Y:S02]  /*7790*/  @!P0 SYNCS.PHASECHK.TRANS64 P0, [R0+URZ+0xd8], R3 ;  /* 0x0000d803000085a7 */ /* 0x000ea400080010ff */
[----:B--2---:R-:W-:Y:S05]  /*77a0*/  @!P0 BRA `(.L_x_127) ;  /* 0xfffffffc00f08947 */ /* 0x004fea000383ffff */
[----:B------:R-:W-:Y:S05]  /*77b0*/  BRA `(.L_x_27) ;  /* 0xffffffa400a47947 */ /* 0x000fea000383ffff */
.L_x_35:
[----:B-1----:R-:W-:-:S07]  /*77c0*/  MOV R0, UR17 ;  /* 0x0000001100007c02 */ /* 0x002fce0008000f00 */
.L_x_128:
[----:B-1----:R1:W2:Y:S02]  /*77d0*/  SYNCS.PHASECHK.TRANS64.TRYWAIT P0, [R0+URZ+0xd8], R3 ;  /* 0x0000d803000075a7 */ /* 0x0022a400080011ff */
[----:B--2---:R-:W-:Y:S05]  /*77e0*/  @!P0 NANOSLEEP.SYNCS 0x989680 ;  /* 0x009896800000895d */ /* 0x004fea0003900000 */
[----:B------:R-:W2:Y:S02]  /*77f0*/  @!P0 SYNCS.PHASECHK.TRANS64 P0, [R0+URZ+0xd8], R3 ;  /* 0x0000d803000085a7 */ /* 0x000ea400080010ff */
[----:B--2---:R-:W-:Y:S05]  /*7800*/  @!P0 BRA `(.L_x_128) ;  /* 0xfffffffc00f08947 */ /* 0x004fea000383ffff */
[----:B------:R-:W-:Y:S05]  /*7810*/  BRA `(.L_x_34) ;  /* 0xffffffa800687947 */ /* 0x000fea000383ffff */
.L_x_40:
[----:B-1----:R1:W2:Y:S02]  /*7820*/  SYNCS.PHASECHK.TRANS64.TRYWAIT P0, [R3+URZ+0x1d0], R0 ;  /* 0x0001d000030075a7 */ /* 0x0022a400080011ff */
[----:B--2---:R-:W-:Y:S05]  /*7830*/  @!P0 NANOSLEEP.SYNCS 0x989680 ;  /* 0x009896800000895d */ /* 0x004fea0003900000 */
[----:B------:R-:W2:Y:S02]  /*7840*/  @!P0 SYNCS.PHASECHK.TRANS64 P0, [R3+URZ+0x1d0], R0 ;  /* 0x0001d000030085a7 */ /* 0x000ea400080010ff */
[----:B--2---:R-:W-:Y:S05]  /*7850*/  @!P0 BRA `(.L_x_40) ;  /* 0xfffffffc00f08947 */ /* 0x004fea000383ffff */
[----:B------:R-:W-:Y:S05]  /*7860*/  BRA `(.L_x_129) ;  /* 0xffffffac00147947 */ /* 0x000fea000383ffff */
.L_x_44:
[----:B------:R-:W-:-:S07]  /*7870*/  MOV R0, UR4 ;  /* 0x0000000400007c02 */ /* 0x000fce0008000f00 */
.L_x_130:
[----:B-1----:R1:W2:Y:S02]  /*7880*/  SYNCS.PHASECHK.TRANS64.TRYWAIT P0, [R0+URZ], R2 ;  /* 0x00000002000075a7 */ /* 0x0022a400080011ff */
[----:B--2---:R-:W-:Y:S05]  /*7890*/  @!P0 NANOSLEEP.SYNCS 0x989680 ;  /* 0x009896800000895d */ /* 0x004fea0003900000 */
[----:B------:R-:W2:Y:S02]  /*78a0*/  @!P0 SYNCS.PHASECHK.TRANS64 P0, [R0+URZ], R2 ;  /* 0x00000002000085a7 */ /* 0x000ea400080010ff */
[----:B--2---:R-:W-:Y:S05]  /*78b0*/  @!P0 BRA `(.L_x_130) ;  /* 0xfffffffc00f08947 */ /* 0x004fea000383ffff */
[----:B------:R-:W-:Y:S05]  /*78c0*/  BRA `(.L_x_131) ;  /* 0xffffffb000987947 */ /* 0x000fea000383ffff */
.L_x_45:
[----:B------:R-:W-:-:S07]  /*78d0*/  MOV R0, UR4 ;  /* 0x0000000400007c02 */ /* 0x000fce0008000f00 */
.L_x_132:
[----:B-1----:R1:W2:Y:S02]  /*78e0*/  SYNCS.PHASECHK.TRANS64.TRYWAIT P0, [R0+URZ], R3 ;  /* 0x00000003000075a7 */ /* 0x0022a400080011ff */
[----:B--2---:R-:W-:Y:S05]  /*78f0*/  @!P0 NANOSLEEP.SYNCS 0x989680 ;  /* 0x009896800000895d */ /* 0x004fea0003900000 */
[----:B------:R-:W2:Y:S02]  /*7900*/  @!P0 SYNCS.PHASECHK.TRANS64 P0, [R0+URZ], R3 ;  /* 0x00000003000085a7 */ /* 0x000ea400080010ff */
[----:B--2---:R-:W-:Y:S05]  /*7910*/  @!P0 BRA `(.L_x_132) ;  /* 0xfffffffc00f08947 */ /* 0x004fea000383ffff */
[----:B------:R-:W-:Y:S05]  /*7920*/  BRA `(.L_x_133) ;  /* 0xffffffb000a47947 */ /* 0x000fea000383ffff */
.L_x_46:
[----:B------:R-:W-:-:S07]  /*7930*/  MOV R0, UR4 ;  /* 0x0000000400007c02 */ /* 0x000fce0008000f00 */
.L_x_134:
[----:B-1----:R1:W2:Y:S02]  /*7940*/  SYNCS.PHASECHK.TRANS64.TRYWAIT P0, [R0+URZ], R3 ;  /* 0x00000003000075a7 */ /* 0x0022a400080011ff */
[----:B--2---:R-:W-:Y:S05]  /*7950*/  @!P0 NANOSLEEP.SYNCS 0x989680 ;  /* 0x009896800000895d */ /* 0x004fea0003900000 */
[----:B------:R-:W2:Y:S02]  /*7960*/  @!P0 SYNCS.PHASECHK.TRANS64 P0, [R0+URZ], R3 ;  /* 0x00000003000085a7 */ /* 0x000ea400080010ff */
[----:B--2---:R-:W-:Y:S05]  /*7970*/  @!P0 BRA `(.L_x_134) ;  /* 0xfffffffc00f08947 */ /* 0x004fea000383ffff */
[----:B------:R-:W-:Y:S05]  /*7980*/  BRA `(.L_x_135) ;  /* 0xffffffb000b07947 */ /* 0x000fea000383ffff */
.L_x_47:
[----:B------:R-:W-:-:S07]  /*7990*/  MOV R0, UR4 ;  /* 0x0000000400007c02 */ /* 0x000fce0008000f00 */
.L_x_136:
[----:B-1----:R1:W2:Y:S02]  /*79a0*/  SYNCS.PHASECHK.TRANS64.TRYWAIT P0, [R0+URZ], R3 ;  /* 0x00000003000075a7 */ /* 0x0022a400080011ff */
[----:B--2---:R-:W-:Y:S05]  /*79b0*/  @!P0 NANOSLEEP.SYNCS 0x989680 ;  /* 0x009896800000895d */ /* 0x004fea0003900000 */
[----:B------:R-:W2:Y:S02]  /*79c0*/  @!P0 SYNCS.PHASECHK.TRANS64 P0, [R0+URZ], R3 ;  /* 0x00000003000085a7 */ /* 0x000ea400080010ff */
[----:B--2---:R-:W-:Y:S05]  /*79d0*/  @!P0 BRA `(.L_x_136) ;  /* 0xfffffffc00f08947 */ /* 0x004fea000383ffff */
[----:B------:R-:W-:Y:S05]  /*79e0*/  BRA `(.L_x_137) ;  /* 0xffffffb000bc7947 */ /* 0x000fea000383ffff */
.L_x_48:
[----:B------:R-:W-:-:S07]  /*79f0*/  MOV R0, UR4 ;  /* 0x0000000400007c02 */ /* 0x000fce0008000f00 */
.L_x_138:
[----:B-1----:R1:W2:Y:S02]  /*7a00*/  SYNCS.PHASECHK.TRANS64.TRYWAIT P0, [R0+URZ], R3 ;  /* 0x00000003000075a7 */ /* 0x0022a400080011ff */
[----:B--2---:R-:W-:Y:S05]  /*7a10*/  @!P0 NANOSLEEP.SYNCS 0x989680 ;  /* 0x009896800000895d */ /* 0x004fea0003900000 */
[----:B------:R-:W2:Y:S02]  /*7a20*/  @!P0 SYNCS.PHASECHK.TRANS64 P0, [R0+URZ], R3 ;  /* 0x00000003000085a7 */ /* 0x000ea400080010ff */
[----:B--2---:R-:W-:Y:S05]  /*7a30*/  @!P0 BRA `(.L_x_138) ;  /* 0xfffffffc00f08947 */ /* 0x004fea000383ffff */
[----:B------:R-:W-:Y:S05]  /*7a40*/  BRA `(.L_x_139) ;  /* 0xffffffb000c87947 */ /* 0x000fea000383ffff */
.L_x_49:
[----:B------:R-:W-:-:S07]  /*7a50*/  MOV R0, UR4 ;  /* 0x0000000400007c02 */ /* 0x000fce0008000f00 */
.L_x_140:
[----:B-1----:R1:W2:Y:S02]  /*7a60*/  SYNCS.PHASECHK.TRANS64.TRYWAIT P0, [R0+URZ], R3 ;  /* 0x00000003000075a7 */ /* 0x0022a400080011ff */
[----:B--2---:R-:W-:Y:S05]  /*7a70*/  @!P0 NANOSLEEP.SYNCS 0x989680 ;  /* 0x009896800000895d */ /* 0x004fea0003900000 */
[----:B------:R-:W2:Y:S02]  /*7a80*/  @!P0 SYNCS.PHASECHK.TRANS64 P0, [R0+URZ], R3 ;  /* 0x00000003000085a7 */ /* 0x000ea400080010ff */
[----:B--2---:R-:W-:Y:S05]  /*7a90*/  @!P0 BRA `(.L_x_140) ;  /* 0xfffffffc00f08947 */ /* 0x004fea000383ffff */
[----:B------:R-:W-:Y:S05]  /*7aa0*/  BRA `(.L_x_141) ;  /* 0xffffffb000d47947 */ /* 0x000fea000383ffff */
.L_x_50:
[----:B------:R-:W-:-:S07]  /*7ab0*/  MOV R0, UR4 ;  /* 0x0000000400007c02 */ /* 0x000fce0008000f00 */
.L_x_142:
[----:B-1----:R1:W2:Y:S02]  /*7ac0*/  SYNCS.PHASECHK.TRANS64.TRYWAIT P0, [R0+URZ], R3 ;  /* 0x00000003000075a7 */ /* 0x0022a400080011ff */
[----:B--2---:R-:W-:Y:S05]  /*7ad0*/  @!P0 NANOSLEEP.SYNCS 0x989680 ;  /* 0x009896800000895d */ /* 0x004fea0003900000 */
[----:B------:R-:W2:Y:S02]  /*7ae0*/  @!P0 SYNCS.PHASECHK.TRANS64 P0, [R0+URZ], R3 ;  /* 0x00000003000085a7 */ /* 0x000ea400080010ff */
[----:B--2---:R-:W-:Y:S05]  /*7af0*/  @!P0 BRA `(.L_x_142) ;  /* 0xfffffffc00f08947 */ /* 0x004fea000383ffff */
[----:B------:R-:W-:Y:S05]  /*7b00*/  BRA `(.L_x_143) ;  /* 0xffffffb000e07947 */ /* 0x000fea000383ffff */
.L_x_51:
[----:B------:R-:W-:-:S07]  /*7b10*/  MOV R0, UR4 ;  /* 0x0000000400007c02 */ /* 0x000fce0008000f00 */
.L_x_144:
[----:B-1----:R1:W2:Y:S02]  /*7b20*/  SYNCS.PHASECHK.TRANS64.TRYWAIT P0, [R0+URZ], R3 ;  /* 0x00000003000075a7 */ /* 0x0022a400080011ff */
[----:B--2---:R-:W-:Y:S05]  /*7b30*/  @!P0 NANOSLEEP.SYNCS 0x989680 ;  /* 0x009896800000895d */ /* 0x004fea0003900000 */
[----:B------:R-:W2:Y:S02]  /*7b40*/  @!P0 SYNCS.PHASECHK.TRANS64 P0, [R0+URZ], R3 ;  /* 0x00000003000085a7 */ /* 0x000ea400080010ff */
[----:B--2---:R-:W-:Y:S05]  /*7b50*/  @!P0 BRA `(.L_x_144) ;  /* 0xfffffffc00f08947 */ /* 0x004fea000383ffff */
[----:B------:R-:W-:Y:S05]  /*7b60*/  BRA `(.L_x_145) ;  /* 0xffffffb000ec7947 */ /* 0x000fea000383ffff */
.L_x_52:
[----:B------:R-:W-:-:S07]  /*7b70*/  MOV R0, UR4 ;  /* 0x0000000400007c02 */ /* 0x000fce0008000f00 */
.L_x_146:
[----:B-1----:R1:W2:Y:S02]  /*7b80*/  SYNCS.PHASECHK.TRANS64.TRYWAIT P0, [R0+URZ], R3 ;  /* 0x00000003000075a7 */ /* 0x0022a400080011ff */
[----:B--2---:R-:W-:Y:S05]  /*7b90*/  @!P0 NANOSLEEP.SYNCS 0x989680 ;  /* 0x009896800000895d */ /* 0x004fea0003900000 */
[----:B------:R-:W2:Y:S02]  /*7ba0*/  @!P0 SYNCS.PHASECHK.TRANS64 P0, [R0+URZ], R3 ;  /* 0x00000003000085a7 */ /* 0x000ea400080010ff */
[----:B--2---:R-:W-:Y:S05]  /*7bb0*/  @!P0 BRA `(.L_x_146) ;  /* 0xfffffffc00f08947 */ /* 0x004fea000383ffff */
[----:B------:R-:W-:Y:S05]  /*7bc0*/  BRA `(.L_x_147) ;  /* 0xffffffb000f87947 */ /* 0x000fea000383ffff */
.L_x_53:
[----:B------:R-:W-:-:S07]  /*7bd0*/  MOV R0, UR4 ;  /* 0x0000000400007c02 */ /* 0x000fce0008000f00 */
.L_x_148:
[----:B-1----:R1:W2:Y:S02]  /*7be0*/  SYNCS.PHASECHK.TRANS64.TRYWAIT P0, [R0+URZ], R3 ;  /* 0x00000003000075a7 */ /* 0x0022a400080011ff */
[----:B--2---:R-:W-:Y:S05]  /*7bf0*/  @!P0 NANOSLEEP.SYNCS 0x989680 ;  /* 0x009896800000895d */ /* 0x004fea0003900000 */
[----:B------:R-:W2:Y:S02]  /*7c00*/  @!P0 SYNCS.PHASECHK.TRANS64 P0, [R0+URZ], R3 ;  /* 0x00000003000085a7 */ /* 0x000ea400080010ff */
[----:B--2---:R-:W-:Y:S05]  /*7c10*/  @!P0 BRA `(.L_x_148) ;  /* 0xfffffffc00f08947 */ /* 0x004fea000383ffff */
[----:B------:R-:W-:Y:S05]  /*7c20*/  BRA `(.L_x_149) ;  /* 0xffffffb400047947 */ /* 0x000fea000383ffff */
.L_x_54:
[----:B------:R-:W-:-:S07]  /*7c30*/  MOV R0, UR4 ;  /* 0x0000000400007c02 */ /* 0x000fce0008000f00 */
.L_x_150:
[----:B-1----:R1:W2:Y:S02]  /*7c40*/  SYNCS.PHASECHK.TRANS64.TRYWAIT P0, [R0+URZ], R3 ;  /* 0x00000003000075a7 */ /* 0x0022a400080011ff */
[----:B--2---:R-:W-:Y:S05]  /*7c50*/  @!P0 NANOSLEEP.SYNCS 0x989680 ;  /* 0x009896800000895d */ /* 0x004fea0003900000 */
[----:B------:R-:W2:Y:S02]  /*7c60*/  @!P0 SYNCS.PHASECHK.TRANS64 P0, [R0+URZ], R3 ;  /* 0x00000003000085a7 */ /* 0x000ea400080010ff */
[----:B--2---:R-:W-:Y:S05]  /*7c70*/  @!P0 BRA `(.L_x_150) ;  /* 0xfffffffc00f08947 */ /* 0x004fea000383ffff */
[----:B------:R-:W-:Y:S05]  /*7c80*/  BRA `(.L_x_151) ;  /* 0xffffffb400107947 */ /* 0x000fea000383ffff */
.L_x_55:
[----:B------:R-:W-:-:S07]  /*7c90*/  MOV R0, UR4 ;  /* 0x0000000400007c02 */ /* 0x000fce0008000f00 */
.L_x_152:
[----:B-1----:R1:W2:Y:S02]  /*7ca0*/  SYNCS.PHASECHK.TRANS64.TRYWAIT P0, [R0+URZ], R3 ;  /* 0x00000003000075a7 */ /* 0x0022a400080011ff */
[----:B--2---:R-:W-:Y:S05]  /*7cb0*/  @!P0 NANOSLEEP.SYNCS 0x989680 ;  /* 0x009896800000895d */ /* 0x004fea0003900000 */
[----:B------:R-:W2:Y:S02]  /*7cc0*/  @!P0 SYNCS.PHASECHK.TRANS64 P0, [R0+URZ], R3 ;  /* 0x00000003000085a7 */ /* 0x000ea400080010ff */
[----:B--2---:R-:W-:Y:S05]  /*7cd0*/  @!P0 BRA `(.L_x_152) ;  /* 0xfffffffc00f08947 */ /* 0x004fea000383ffff */
[----:B------:R-:W-:Y:S05]  /*7ce0*/  BRA `(.L_x_153) ;  /* 0xffffffb4001c7947 */ /* 0x000fea000383ffff */
.L_x_56:
[----:B------:R-:W-:-:S07]  /*7cf0*/  MOV R0, UR4 ;  /* 0x0000000400007c02 */ /* 0x000fce0008000f00 */
.L_x_154:
[----:B-1----:R1:W2:Y:S02]  /*7d00*/  SYNCS.PHASECHK.TRANS64.TRYWAIT P0, [R0+URZ], R3 ;  /* 0x00000003000075a7 */ /* 0x0022a400080011ff */
[----:B--2---:R-:W-:Y:S05]  /*7d10*/  @!P0 NANOSLEEP.SYNCS 0x989680 ;  /* 0x009896800000895d */ /* 0x004fea0003900000 */
[----:B------:R-:W2:Y:S02]  /*7d20*/  @!P0 SYNCS.PHASECHK.TRANS64 P0, [R0+URZ], R3 ;  /* 0x00000003000085a7 */ /* 0x000ea400080010ff */
[----:B--2---:R-:W-:Y:S05]  /*7d30*/  @!P0 BRA `(.L_x_154) ;  /* 0xfffffffc00f08947 */ /* 0x004fea000383ffff */
[----:B------:R-:W-:Y:S05]  /*7d40*/  BRA `(.L_x_155) ;  /* 0xffffffb400287947 */ /* 0x000fea000383ffff */
.L_x_57:
[----:B------:R-:W-:-:S07]  /*7d50*/  MOV R0, UR4 ;  /* 0x0000000400007c02 */ /* 0x000fce0008000f00 */
.L_x_156:
[----:B-1----:R1:W2:Y:S02]  /*7d60*/  SYNCS.PHASECHK.TRANS64.TRYWAIT P0, [R0+URZ], R3 ;  /* 0x00000003000075a7 */ /* 0x0022a400080011ff */
[----:B--2---:R-:W-:Y:S05]  /*7d70*/  @!P0 NANOSLEEP.SYNCS 0x989680 ;  /* 0x009896800000895d */ /* 0x004fea0003900000 */
[----:B------:R-:W2:Y:S02]  /*7d80*/  @!P0 SYNCS.PHASECHK.TRANS64 P0, [R0+URZ], R3 ;  /* 0x00000003000085a7 */ /* 0x000ea400080010ff */
[----:B--2---:R-:W-:Y:S05]  /*7d90*/  @!P0 BRA `(.L_x_156) ;  /* 0xfffffffc00f08947 */ /* 0x004fea000383ffff */
[----:B------:R-:W-:Y:S05]  /*7da0*/  BRA `(.L_x_157) ;  /* 0xffffffb400347947 */ /* 0x000fea000383ffff */
.L_x_58:
[----:B------:R-:W-:-:S07]  /*7db0*/  MOV R0, UR4 ;  /* 0x0000000400007c02 */ /* 0x000fce0008000f00 */
.L_x_158:
[----:B-1----:R1:W2:Y:S02]  /*7dc0*/  SYNCS.PHASECHK.TRANS64.TRYWAIT P0, [R0+URZ], R3 ;  /* 0x00000003000075a7 */ /* 0x0022a400080011ff */
[----:B--2---:R-:W-:Y:S05]  /*7dd0*/  @!P0 NANOSLEEP.SYNCS 0x989680 ;  /* 0x009896800000895d */ /* 0x004fea0003900000 */
[----:B------:R-:W2:Y:S02]  /*7de0*/  @!P0 SYNCS.PHASECHK.TRANS64 P0, [R0+URZ], R3 ;  /* 0x00000003000085a7 */ /* 0x000ea400080010ff */
[----:B--2---:R-:W-:Y:S05]  /*7df0*/  @!P0 BRA `(.L_x_158) ;  /* 0xfffffffc00f08947 */ /* 0x004fea000383ffff */
[----:B------:R-:W-:Y:S05]  /*7e00*/  BRA `(.L_x_159) ;  /* 0xffffffb400407947 */ /* 0x000fea000383ffff */
.L_x_59:
[----:B------:R-:W-:-:S07]  /*7e10*/  MOV R0, UR4 ;  /* 0x0000000400007c02 */ /* 0x000fce0008000f00 */
.L_x_160:
[----:B-1----:R1:W2:Y:S02]  /*7e20*/  SYNCS.PHASECHK.TRANS64.TRYWAIT P0, [R0+URZ], R3 ;  /* 0x00000003000075a7 */ /* 0x0022a400080011ff */
[----:B--2---:R-:W-:Y:S05]  /*7e30*/  @!P0 NANOSLEEP.SYNCS 0x989680 ;  /* 0x009896800000895d */ /* 0x004fea0003900000 */
[----:B------:R-:W2:Y:S02]  /*7e40*/  @!P0 SYNCS.PHASECHK.TRANS64 P0, [R0+URZ], R3 ;  /* 0x00000003000085a7 */ /* 0x000ea400080010ff */
[----:B--2---:R-:W-:Y:S05]  /*7e50*/  @!P0 BRA `(.L_x_160) ;  /* 0xfffffffc00f08947 */ /* 0x004fea000383ffff */
[----:B------:R-:W-:Y:S05]  /*7e60*/  BRA `(.L_x_161) ;  /* 0xffffffb4004c7947 */ /* 0x000fea000383ffff */
.L_x_60:
[----:B------:R-:W-:-:S07]  /*7e70*/  MOV R0, UR4 ;  /* 0x0000000400007c02 */ /* 0x000fce0008000f00 */
.L_x_162:
[----:B-1----:R1:W2:Y:S02]  /*7e80*/  SYNCS.PHASECHK.TRANS64.TRYWAIT P0, [R0+URZ], R3 ;  /* 0x00000003000075a7 */ /* 0x0022a400080011ff */
[----:B--2---:R-:W-:Y:S05]  /*7e90*/  @!P0 NANOSLEEP.SYNCS 0x989680 ;  /* 0x009896800000895d */ /* 0x004fea0003900000 */
[----:B------:R-:W2:Y:S02]  /*7ea0*/  @!P0 SYNCS.PHASECHK.TRANS64 P0, [R0+URZ], R3 ;  /* 0x00000003000085a7 */ /* 0x000ea400080010ff */
[----:B--2---:R-:W-:Y:S05]  /*7eb0*/  @!P0 BRA `(.L_x_162) ;  /* 0xfffffffc00f08947 */ /* 0x004fea000383ffff */
[----:B------:R-:W-:Y:S05]  /*7ec0*/  BRA `(.L_x_163) ;  /* 0xffffffb400587947 */ /* 0x000fea000383ffff */
.L_x_61:
[----:B------:R-:W-:-:S07]  /*7ed0*/  MOV R0, UR4 ;  /* 0x0000000400007c02 */ /* 0x000fce0008000f00 */
.L_x_164:
[----:B-1----:R1:W2:Y:S02]  /*7ee0*/  SYNCS.PHASECHK.TRANS64.TRYWAIT P0, [R0+URZ], R3 ;  /* 0x00000003000075a7 */ /* 0x0022a400080011ff */
[----:B--2---:R-:W-:Y:S05]  /*7ef0*/  @!P0 NANOSLEEP.SYNCS 0x989680 ;  /* 0x009896800000895d */ /* 0x004fea0003900000 */
[----:B------:R-:W2:Y:S02]  /*7f00*/  @!P0 SYNCS.PHASECHK.TRANS64 P0, [R0+URZ], R3 ;  /* 0x00000003000085a7 */ /* 0x000ea400080010ff */
[----:B--2---:R-:W-:Y:S05]  /*7f10*/  @!P0 BRA `(.L_x_164) ;  /* 0xfffffffc00f08947 */ /* 0x004fea000383ffff */
[----:B------:R-:W-:Y:S05]  /*7f20*/  BRA `(.L_x_165) ;  /* 0xffffffb400647947 */ /* 0x000fea000383ffff */
.L_x_62:
[----:B------:R-:W-:-:S07]  /*7f30*/  MOV R0, UR4 ;  /* 0x0000000400007c02 */ /* 0x000fce0008000f00 */
.L_x_166:
[----:B-1----:R1:W2:Y:S02]  /*7f40*/  SYNCS.PHASECHK.TRANS64.TRYWAIT P0, [R0+URZ], R3 ;  /* 0x00000003000075a7 */ /* 0x0022a400080011ff */
[----:B--2---:R-:W-:Y:S05]  /*7f50*/  @!P0 NANOSLEEP.SYNCS 0x989680 ;  /* 0x009896800000895d */ /* 0x004fea0003900000 */
[----:B------:R-:W2:Y:S02]  /*7f60*/  @!P0 SYNCS.PHASECHK.TRANS64 P0, [R0+URZ], R3 ;  /* 0x00000003000085a7 */ /* 0x000ea400080010ff */
[----:B--2---:R-:W-:Y:S05]  /*7f70*/  @!P0 BRA `(.L_x_166) ;  /* 0xfffffffc00f08947 */ /* 0x004fea000383ffff */
[----:B------:R-:W-:Y:S05]  /*7f80*/  BRA `(.L_x_167) ;  /* 0xffffffb400707947 */ /* 0x000fea000383ffff */
.L_x_63:
[----:B------:R-:W-:-:S07]  /*7f90*/  MOV R0, UR4 ;  /* 0x0000000400007c02 */ /* 0x000fce0008000f00 */
.L_x_168:
[----:B-1----:R1:W2:Y:S02]  /*7fa0*/  SYNCS.PHASECHK.TRANS64.TRYWAIT P0, [R0+URZ], R3 ;  /* 0x00000003000075a7 */ /* 0x0022a400080011ff */
[----:B--2---:R-:W-:Y:S05]  /*7fb0*/  @!P0 NANOSLEEP.SYNCS 0x989680 ;  /* 0x009896800000895d */ /* 0x004fea0003900000 */
[----:B------:R-:W2:Y:S02]  /*7fc0*/  @!P0 SYNCS.PHASECHK.TRANS64 P0, [R0+URZ], R3 ;  /* 0x00000003000085a7 */ /* 0x000ea400080010ff */
[----:B--2---:R-:W-:Y:S05]  /*7fd0*/  @!P0 BRA `(.L_x_168) ;  /* 0xfffffffc00f08947 */ /* 0x004fea000383ffff */
[----:B------:R-:W-:Y:S05]  /*7fe0*/  BRA `(.L_x_169) ;  /* 0xffffffb4007c7947 */ /* 0x000fea000383ffff */
.L_x_64:
[----:B------:R-:W-:-:S07]  /*7ff0*/  MOV R0, UR4 ;  /* 0x0000000400007c02 */ /* 0x000fce0008000f00 */
.L_x_170:
[----:B-1----:R1:W2:Y:S02]  /*8000*/  SYNCS.PHASECHK.TRANS64.TRYWAIT P0, [R0+URZ], R3 ;  /* 0x00000003000075a7 */ /* 0x0022a400080011ff */
[----:B--2---:R-:W-:Y:S05]  /*8010*/  @!P0 NANOSLEEP.SYNCS 0x989680 ;  /* 0x009896800000895d */ /* 0x004fea0003900000 */
[----:B------:R-:W2:Y:S02]  /*8020*/  @!P0 SYNCS.PHASECHK.TRANS64 P0, [R0+URZ], R3 ;  /* 0x00000003000085a7 */ /* 0x000ea400080010ff */
[----:B--2---:R-:W-:Y:S05]  /*8030*/  @!P0 BRA `(.L_x_170) ;  /* 0xfffffffc00f08947 */ /* 0x004fea000383ffff */
[----:B------:R-:W-:Y:S05]  /*8040*/  BRA `(.L_x_171) ;  /* 0xffffffb400887947 */ /* 0x000fea000383ffff */
.L_x_65:
[----:B------:R-:W-:-:S07]  /*8050*/  MOV R0, UR4 ;  /* 0x0000000400007c02 */ /* 0x000fce0008000f00 */
.L_x_172:
[----:B-1----:R1:W2:Y:S02]  /*8060*/  SYNCS.PHASECHK.TRANS64.TRYWAIT P0, [R0+URZ], R3 ;  /* 0x00000003000075a7 */ /* 0x0022a400080011ff */
[----:B--2---:R-:W-:Y:S05]  /*8070*/  @!P0 NANOSLEEP.SYNCS 0x989680 ;  /* 0x009896800000895d */ /* 0x004fea0003900000 */
[----:B------:R-:W2:Y:S02]  /*8080*/  @!P0 SYNCS.PHASECHK.TRANS64 P0, [R0+URZ], R3 ;  /* 0x00000003000085a7 */ /* 0x000ea400080010ff */
[----:B--2---:R-:W-:Y:S05]  /*8090*/  @!P0 BRA `(.L_x_172) ;  /* 0xfffffffc00f08947 */ /* 0x004fea000383ffff */
[----:B------:R-:W-:Y:S05]  /*80a0*/  BRA `(.L_x_173) ;  /* 0xffffffb400947947 */ /* 0x000fea000383ffff */
.L_x_66:
[----:B------:R-:W-:-:S07]  /*80b0*/  MOV R0, UR4 ;  /* 0x0000000400007c02 */ /* 0x000fce0008000f00 */
.L_x_174:
[----:B-1----:R1:W2:Y:S02]  /*80c0*/  SYNCS.PHASECHK.TRANS64.TRYWAIT P0, [R0+URZ], R3 ;  /* 0x00000003000075a7 */ /* 0x0022a400080011ff */
[----:B--2---:R-:W-:Y:S05]  /*80d0*/  @!P0 NANOSLEEP.SYNCS 0x989680 ;  /* 0x009896800000895d */ /* 0x004fea0003900000 */
[----:B------:R-:W2:Y:S02]  /*80e0*/  @!P0 SYNCS.PHASECHK.TRANS64 P0, [R0+URZ], R3 ;  /* 0x00000003000085a7 */ /* 0x000ea400080010ff */
[----:B--2---:R-:W-:Y:S05]  /*80f0*/  @!P0 BRA `(.L_x_174) ;  /* 0xfffffffc00f08947 */ /* 0x004fea000383ffff */
[----:B------:R-:W-:Y:S05]  /*8100*/  BRA `(.L_x_175) ;  /* 0xffffffb400a07947 */ /* 0x000fea000383ffff */
.L_x_67:
[----:B------:R-:W-:-:S07]  /*8110*/  MOV R0, UR4 ;  /* 0x0000000400007c02 */ /* 0x000fce0008000f00 */
.L_x_176:
[----:B-1----:R1:W2:Y:S02]  /*8120*/  SYNCS.PHASECHK.TRANS64.TRYWAIT P0, [R0+URZ], R3 ;  /* 0x00000003000075a7 */ /* 0x0022a400080011ff */
[----:B--2---:R-:W-:Y:S05]  /*8130*/  @!P0 NANOSLEEP.SYNCS 0x989680 ;  /* 0x009896800000895d */ /* 0x004fea0003900000 */
[----:B------:R-:W2:Y:S02]  /*8140*/  @!P0 SYNCS.PHASECHK.TRANS64 P0, [R0+URZ], R3 ;  /* 0x00000003000085a7 */ /* 0x000ea400080010ff */
[----:B--2---:R-:W-:Y:S05]  /*8150*/  @!P0 BRA `(.L_x_176) ;  /* 0xfffffffc00f08947 */ /* 0x004fea000383ffff */
[----:B------:R-:W-:Y:S05]  /*8160*/  BRA `(.L_x_177) ;  /* 0xffffffb400ac7947 */ /* 0x000fea000383ffff */
.L_x_68:
[----:B------:R-:W-:-:S07]  /*8170*/  MOV R0, UR4 ;  /* 0x0000000400007c02 */ /* 0x000fce0008000f00 */
.L_x_178:
[----:B-1----:R1:W2:Y:S02]  /*8180*/  SYNCS.PHASECHK.TRANS64.TRYWAIT P0, [R0+URZ], R3 ;  /* 0x00000003000075a7 */ /* 0x0022a400080011ff */
[----:B--2---:R-:W-:Y:S05]  /*8190*/  @!P0 NANOSLEEP.SYNCS 0x989680 ;  /* 0x009896800000895d */ /* 0x004fea0003900000 */
[----:B------:R-:W2:Y:S02]  /*81a0*/  @!P0 SYNCS.PHASECHK.TRANS64 P0, [R0+URZ], R3 ;  /* 0x00000003000085a7 */ /* 0x000ea400080010ff */
[----:B--2---:R-:W-:Y:S05]  /*81b0*/  @!P0 BRA `(.L_x_178) ;  /* 0xfffffffc00f08947 */ /* 0x004fea000383ffff */
[----:B------:R-:W-:Y:S05]  /*81c0*/  BRA `(.L_x_179) ;  /* 0xffffffb400b87947 */ /* 0x000fea000383ffff */
.L_x_69:
[----:B------:R-:W-:-:S07]  /*81d0*/  MOV R0, UR4 ;  /* 0x0000000400007c02 */ /* 0x000fce0008000f00 */
.L_x_180:
[----:B-1----:R1:W2:Y:S02]  /*81e0*/  SYNCS.PHASECHK.TRANS64.TRYWAIT P0, [R0+URZ], R3 ;  /* 0x00000003000075a7 */ /* 0x0022a400080011ff */
[----:B--2---:R-:W-:Y:S05]  /*81f0*/  @!P0 NANOSLEEP.SYNCS 0x989680 ;  /* 0x009896800000895d */ /* 0x004fea0003900000 */
[----:B------:R-:W2:Y:S02]  /*8200*/  @!P0 SYNCS.PHASECHK.TRANS64 P0, [R0+URZ], R3 ;  /* 0x00000003000085a7 */ /* 0x000ea400080010ff */
[----:B--2---:R-:W-:Y:S05]  /*8210*/  @!P0 BRA `(.L_x_180) ;  /* 0xfffffffc00f08947 */ /* 0x004fea000383ffff */
[----:B------:R-:W-:Y:S05]  /*8220*/  BRA `(.L_x_181) ;  /* 0xffffffb400c47947 */ /* 0x000fea000383ffff */
.L_x_72:
[----:B--2---:R2:W3:Y:S02]  /*8230*/  SYNCS.PHASECHK.TRANS64.TRYWAIT P0, [R2+URZ+0x230], R4 ;  /* 0x00023004020075a7 */ /* 0x0044e400080011ff */
[----:B---3--:R-:W-:Y:S05]  /*8240*/  @!P0 NANOSLEEP.SYNCS 0x989680 ;  /* 0x009896800000895d */ /* 0x008fea0003900000 */
[----:B------:R-:W3:Y:S02]  /*8250*/  @!P0 SYNCS.PHASECHK.TRANS64 P0, [R2+URZ+0x230], R4 ;  /* 0x00023004020085a7 */ /* 0x000ee400080010ff */
[----:B---3--:R-:W-:Y:S05]  /*8260*/  @!P0 BRA `(.L_x_72) ;  /* 0xfffffffc00f08947 */ /* 0x008fea000383ffff */
[----:B------:R-:W-:Y:S05]  /*8270*/  BRA `(.L_x_182) ;  /* 0xffffffb800207947 */ /* 0x000fea000383ffff */
.L_x_73:
[----:B------:R-:W-:-:S07]  /*8280*/  MOV R2, UR5 ;  /* 0x0000000500027c02 */ /* 0x000fce0008000f00 */
.L_x_183:
[----:B--2---:R2:W3:Y:S02]  /*8290*/  SYNCS.PHASECHK.TRANS64.TRYWAIT P0, [R2+URZ+0x1e0], R5 ;  /* 0x0001e005020075a7 */ /* 0x0044e400080011ff */
[----:B---3--:R-:W-:Y:S05]  /*82a0*/  @!P0 NANOSLEEP.SYNCS 0x989680 ;  /* 0x009896800000895d */ /* 0x008fea0003900000 */
[----:B------:R-:W3:Y:S02]  /*82b0*/  @!P0 SYNCS.PHASECHK.TRANS64 P0, [R2+URZ+0x1e0], R5 ;  /* 0x0001e005020085a7 */ /* 0x000ee400080010ff */
[----:B---3--:R-:W-:Y:S05]  /*82c0*/  @!P0 BRA `(.L_x_183) ;  /* 0xfffffffc00f08947 */ /* 0x008fea000383ffff */
[----:B------:R-:W-:Y:S05]  /*82d0*/  BRA `(.L_x_184) ;  /* 0xffffffb800307947 */ /* 0x000fea000383ffff */
.L_x_74:
[----:B--2---:R2:W3:Y:S02]  /*82e0*/  SYNCS.PHASECHK.TRANS64.TRYWAIT P1, [R2+URZ+0x1d0], R4 ;  /* 0x0001d004020075a7 */ /* 0x0044e400080211ff */
[----:B---3--:R-:W-:Y:S05]  /*82f0*/  @!P1 NANOSLEEP.SYNCS 0x989680 ;  /* 0x009896800000995d */ /* 0x008fea0003900000 */
[----:B------:R-:W3:Y:S02]  /*8300*/  @!P1 SYNCS.PHASECHK.TRANS64 P1, [R2+URZ+0x1d0], R4 ;  /* 0x0001d004020095a7 */ /* 0x000ee400080210ff */
[----:B---3--:R-:W-:Y:S05]  /*8310*/  @!P1 BRA `(.L_x_74) ;  /* 0xfffffffc00f09947 */ /* 0x008fea000383ffff */
[----:B------:R-:W-:Y:S05]  /*8320*/  BRA `(.L_x_185) ;  /* 0xffffffb800607947 */ /* 0x000fea000383ffff */
.L_x_77:
[----:B------:R-:W-:-:S07]  /*8330*/  MOV R0, UR5 ;  /* 0x0000000500007c02 */ /* 0x000fce0008000f00 */
.L_x_186:
[----:B--2---:R2:W3:Y:S02]  /*8340*/  SYNCS.PHASECHK.TRANS64.TRYWAIT P0, [R0+URZ+0x1e0], R2 ;  /* 0x0001e002000075a7 */ /* 0x0044e400080011ff */
[----:B---3--:R-:W-:Y:S05]  /*8350*/  @!P0 NANOSLEEP.SYNCS 0x989680 ;  /* 0x009896800000895d */ /* 0x008fea0003900000 */
[----:B------:R-:W3:Y:S02]  /*8360*/  @!P0 SYNCS.PHASECHK.TRANS64 P0, [R0+URZ+0x1e0], R2 ;  /* 0x0001e002000085a7 */ /* 0x000ee400080010ff */
[----:B---3--:R-:W-:Y:S05]  /*8370*/  @!P0 BRA `(.L_x_186) ;  /* 0xfffffffc00f08947 */ /* 0x008fea000383ffff */
[----:B------:R-:W-:Y:S05]  /*8380*/  BRA `(.L_x_76) ;  /* 0xffffffb800b47947 */ /* 0x000fea000383ffff */
.L_x_84:
[----:B--2---:R2:W3:Y:S02]  /*8390*/  SYNCS.PHASECHK.TRANS64.TRYWAIT P1, [R0+URZ+0x1d0], R2 ;  /* 0x0001d002000075a7 */ /* 0x0044e400080211ff */
[----:B---3--:R-:W-:Y:S05]  /*83a0*/  @!P1 NANOSLEEP.SYNCS 0x989680 ;  /* 0x009896800000995d */ /* 0x008fea0003900000 */
[----:B------:R-:W3:Y:S02]  /*83b0*/  @!P1 SYNCS.PHASECHK.TRANS64 P1, [R0+URZ+0x1d0], R2 ;  /* 0x0001d002000095a7 */ /* 0x000ee400080210ff */
[----:B---3--:R-:W-:Y:S05]  /*83c0*/  @!P1 BRA `(.L_x_84) ;  /* 0xfffffffc00f09947 */ /* 0x008fea000383ffff */
[----:B------:R-:W-:Y:S05]  /*83d0*/  BRA `(.L_x_187) ;  /* 0xffffffc000187947 */ /* 0x000fea000383ffff */
.L_x_85:
[----:B------:R-:W-:-:S07]  /*83e0*/  MOV R2, UR8 ;  /* 0x0000000800027c02 */ /* 0x000fce0008000f00 */
.L_x_188:
[----:B--2---:R2:W3:Y:S02]  /*83f0*/  SYNCS.PHASECHK.TRANS64.TRYWAIT P0, [R2+URZ+0x210], R0 ;  /* 0x00021000020075a7 */ /* 0x0044e400080011ff */
[----:B---3--:R-:W-:Y:S05]  /*8400*/  @!P0 NANOSLEEP.SYNCS 0x989680 ;  /* 0x009896800000895d */ /* 0x008fea0003900000 */
[----:B------:R-:W3:Y:S02]  /*8410*/  @!P0 SYNCS.PHASECHK.TRANS64 P0, [R2+URZ+0x210], R0 ;  /* 0x00021000020085a7 */ /* 0x000ee400080010ff */
[----:B---3--:R-:W-:Y:S05]  /*8420*/  @!P0 BRA `(.L_x_188) ;  /* 0xfffffffc00f08947 */ /* 0x008fea000383ffff */
[----:B------:R-:W-:Y:S05]  /*8430*/  BRA `(.L_x_189) ;  /* 0xffffffc000687947 */ /* 0x000fea000383ffff */
.L_x_88:
[----:B------:R-:W-:Y:S07]  /*8440*/  MOV R0, UR7 ;  /* 0x0000000700007c02 */ /* 0x000fee0008000f00 */
.L_x_190:
[----:B--2---:R2:W3:Y:S02]  /*8450*/  SYNCS.PHASECHK.TRANS64.TRYWAIT P0, [R0+URZ], R2 ;  /* 0x00000002000075a7 */ /* 0x0044e400080011ff */
[----:B---3--:R-:W-:Y:S05]  /*8460*/  @!P0 NANOSLEEP.SYNCS 0x989680 ;  /* 0x009896800000895d */ /* 0x008fea0003900000 */
[----:B------:R-:W3:Y:S02]  /*8470*/  @!P0 SYNCS.PHASECHK.TRANS64 P0, [R0+URZ], R2 ;  /* 0x00000002000085a7 */ /* 0x000ee400080010ff */
[----:B---3--:R-:W-:Y:S05]  /*8480*/  @!P0 BRA `(.L_x_190) ;  /* 0xfffffffc00f08947 */ /* 0x008fea000383ffff */
[----:B------:R-:W-:Y:S05]  /*8490*/  BRA `(.L_x_87) ;  /* 0xffffffc000847947 */ /* 0x000fea000383ffff */
.L_x_91:
[----:B------:R-:W-:-:S07]  /*84a0*/  MOV R0, UR5 ;  /* 0x0000000500007c02 */ /* 0x000fce0008000f00 */
.L_x_191:
[----:B-1----:R1:W3:Y:S02]  /*84b0*/  SYNCS.PHASECHK.TRANS64.TRYWAIT P0, [R0+URZ], R2 ;  /* 0x00000002000075a7 */ /* 0x0022e400080011ff */
[----:B---3--:R-:W-:Y:S05]  /*84c0*/  @!P0 NANOSLEEP.SYNCS 0x989680 ;  /* 0x009896800000895d */ /* 0x008fea0003900000 */
[----:B------:R-:W3:Y:S02]  /*84d0*/  @!P0 SYNCS.PHASECHK.TRANS64 P0, [R0+URZ], R2 ;  /* 0x00000002000085a7 */ /* 0x000ee400080010ff */
[----:B---3--:R-:W-:Y:S05]  /*84e0*/  @!P0 BRA `(.L_x_191) ;  /* 0xfffffffc00f08947 */ /* 0x008fea000383ffff */
[----:B------:R-:W-:Y:S05]  /*84f0*/  BRA `(.L_x_192) ;  /* 0xffffffc400387947 */ /* 0x000fea000383ffff */
.L_x_92:
[----:B------:R-:W-:-:S07]  /*8500*/  MOV R0, UR5 ;  /* 0x0000000500007c02 */ /* 0x000fce0008000f00 */
.L_x_193:
[----:B-1----:R1:W2:Y:S02]  /*8510*/  SYNCS.PHASECHK.TRANS64.TRYWAIT P0, [R0+URZ], R3 ;  /* 0x00000003000075a7 */ /* 0x0022a400080011ff */
[----:B--2---:R-:W-:Y:S05]  /*8520*/  @!P0 NANOSLEEP.SYNCS 0x989680 ;  /* 0x009896800000895d */ /* 0x004fea0003900000 */
[----:B------:R-:W2:Y:S02]  /*8530*/  @!P0 SYNCS.PHASECHK.TRANS64 P0, [R0+URZ], R3 ;  /* 0x00000003000085a7 */ /* 0x000ea400080010ff */
[----:B--2---:R-:W-:Y:S05]  /*8540*/  @!P0 BRA `(.L_x_193) ;  /* 0xfffffffc00f08947 */ /* 0x004fea000383ffff */
[----:B------:R-:W-:Y:S05]  /*8550*/  BRA `(.L_x_194) ;  /* 0xffffffc400447947 */ /* 0x000fea000383ffff */
.L_x_93:
[----:B------:R-:W-:-:S07]  /*8560*/  MOV R0, UR5 ;  /* 0x0000000500007c02 */ /* 0x000fce0008000f00 */
.L_x_195:
[----:B-1----:R1:W2:Y:S02]  /*8570*/  SYNCS.PHASECHK.TRANS64.TRYWAIT P0, [R0+URZ], R3 ;  /* 0x00000003000075a7 */ /* 0x0022a400080011ff */
[----:B--2---:R-:W-:Y:S05]  /*8580*/  @!P0 NANOSLEEP.SYNCS 0x989680 ;  /* 0x009896800000895d */ /* 0x004fea0003900000 */
[----:B------:R-:W2:Y:S02]  /*8590*/  @!P0 SYNCS.PHASECHK.TRANS64 P0, [R0+URZ], R3 ;  /* 0x00000003000085a7 */ /* 0x000ea400080010ff */
[----:B--2---:R-:W-:Y:S05]  /*85a0*/  @!P0 BRA `(.L_x_195) ;  /* 0xfffffffc00f08947 */ /* 0x004fea000383ffff */
[----:B------:R-:W-:Y:S05]  /*85b0*/  BRA `(.L_x_196) ;  /* 0xffffffc400507947 */ /* 0x000fea000383ffff */
.L_x_94:
[----:B-1----:R-:W-:-:S07]  /*85c0*/  MOV R0, UR7 ;  /* 0x0000000700007c02 */ /* 0x002fce0008000f00 */
.L_x_197:
[----:B-1----:R1:W2:Y:S02]  /*85d0*/  SYNCS.PHASECHK.TRANS64.TRYWAIT P0, [R0+URZ], R2 ;  /* 0x00000002000075a7 */ /* 0x0022a400080011ff */
[----:B--2---:R-:W-:Y:S05]  /*85e0*/  @!P0 NANOSLEEP.SYNCS 0x989680 ;  /* 0x009896800000895d */ /* 0x004fea0003900000 */
[----:B------:R-:W2:Y:S02]  /*85f0*/  @!P0 SYNCS.PHASECHK.TRANS64 P0, [R0+URZ], R2 ;  /* 0x00000002000085a7 */ /* 0x000ea400080010ff */
[----:B--2---:R-:W-:Y:S05]  /*8600*/  @!P0 BRA `(.L_x_197) ;  /* 0xfffffffc00f08947 */ /* 0x004fea000383ffff */
[----:B------:R-:W-:Y:S05]  /*8610*/  BRA `(.L_x_198) ;  /* 0xffffffc4005c7947 */ /* 0x000fea000383ffff */
.L_x_99:
[----:B---3--:R3:W4:Y:S02]  /*8620*/  SYNCS.PHASECHK.TRANS64.TRYWAIT P0, [R7+URZ+0x1d0], R0 ;  /* 0x0001d000070075a7 */ /* 0x00872400080011ff */
[----:B----4-:R-:W-:Y:S05]  /*8630*/  @!P0 NANOSLEEP.SYNCS 0x989680 ;  /* 0x009896800000895d */ /* 0x010fea0003900000 */
[----:B------:R-:W4:Y:S02]  /*8640*/  @!P0 SYNCS.PHASECHK.TRANS64 P0, [R7+URZ+0x1d0], R0 ;  /* 0x0001d000070085a7 */ /* 0x000f2400080010ff */
[----:B----4-:R-:W-:Y:S05]  /*8650*/  @!P0 BRA `(.L_x_99) ;  /* 0xfffffffc00f08947 */ /* 0x010fea000383ffff */
[----:B------:R-:W-:Y:S05]  /*8660*/  BRA `(.L_x_199) ;  /* 0xffffffc8006c7947 */ /* 0x000fea000383ffff */
.L_x_102:
[----:B-1----:R-:W-:Y:S07]  /*8670*/  MOV R0, UR19 ;  /* 0x0000001300007c02 */ /* 0x002fee0008000f00 */
.L_x_200:
[----:B-1----:R1:W3:Y:S02]  /*8680*/  SYNCS.PHASECHK.TRANS64.TRYWAIT P2, [R0+URZ+0x1c8], R7 ;  /* 0x0001c807000075a7 */ /* 0x0022e400080411ff */
[----:B---3--:R-:W-:Y:S05]  /*8690*/  @!P2 NANOSLEEP.SYNCS 0x989680 ;  /* 0x009896800000a95d */ /* 0x008fea0003900000 */
[----:B------:R-:W3:Y:S02]  /*86a0*/  @!P2 SYNCS.PHASECHK.TRANS64 P2, [R0+URZ+0x1c8], R7 ;  /* 0x0001c8070000a5a7 */ /* 0x000ee400080410ff */
[----:B---3--:R-:W-:Y:S05]  /*86b0*/  @!P2 BRA `(.L_x_200) ;  /* 0xfffffffc00f0a947 */ /* 0x008fea000383ffff */
[----:B------:R-:W-:Y:S05]  /*86c0*/  BRA `(.L_x_101) ;  /* 0xffffffcc00b47947 */ /* 0x000fea000383ffff */
.L_x_105:
[----:B-1----:R-:W-:Y:S07]  /*86d0*/  MOV R0, UR19 ;  /* 0x0000001300007c02 */ /* 0x002fee0008000f00 */
.L_x_201:
[----:B-1----:R1:W3:Y:S02]  /*86e0*/  SYNCS.PHASECHK.TRANS64.TRYWAIT P0, [R0+URZ+0x1b8], R6 ;  /* 0x0001b806000075a7 */ /* 0x0022e400080011ff */
[----:B---3--:R-:W-:Y:S05]  /*86f0*/  @!P0 NANOSLEEP.SYNCS 0x989680 ;  /* 0x009896800000895d */ /* 0x008fea0003900000 */
[----:B------:R-:W3:Y:S02]  /*8700*/  @!P0 SYNCS.PHASECHK.TRANS64 P0, [R0+URZ+0x1b8], R6 ;  /* 0x0001b806000085a7 */ /* 0x000ee400080010ff */
[----:B---3--:R-:W-:Y:S05]  /*8710*/  @!P0 BRA `(.L_x_201) ;  /* 0xfffffffc00f08947 */ /* 0x008fea000383ffff */
[----:B------:R-:W-:Y:S05]  /*8720*/  BRA `(.L_x_202) ;  /* 0xffffffd000007947 */ /* 0x000fea000383ffff */
.L_x_108:
[----:B---3--:R3:W1:Y:S02]  /*8730*/  SYNCS.PHASECHK.TRANS64.TRYWAIT P0, [R3+URZ+0x1d0], R0 ;  /* 0x0001d000030075a7 */ /* 0x00866400080011ff */
[----:B-1----:R-:W-:Y:S05]  /*8740*/  @!P0 NANOSLEEP.SYNCS 0x989680 ;  /* 0x009896800000895d */ /* 0x002fea0003900000 */
[----:B------:R-:W1:Y:S02]  /*8750*/  @!P0 SYNCS.PHASECHK.TRANS64 P0, [R3+URZ+0x1d0], R0 ;  /* 0x0001d000030085a7 */ /* 0x000e6400080010ff */
[----:B-1----:R-:W-:Y:S05]  /*8760*/  @!P0 BRA `(.L_x_108) ;  /* 0xfffffffc00f08947 */ /* 0x002fea000383ffff */
[----:B------:R-:W-:Y:S05]  /*8770*/  BRA `(.L_x_203) ;  /* 0xffffffd4004c7947 */ /* 0x000fea000383ffff */
.L_x_119:
[----:B-1----:R-:W-:Y:S04]  /*8780*/  MOV R0, UR57 ;  /* 0x0000003900007c02 */ /* 0x002fe80008000f00 */
[----:B------:R1:W2:Y:S03]  /*8790*/  SYNCS.PHASECHK.TRANS64.TRYWAIT P1, [R0+URZ+0x1b0], R4 ;  /* 0x0001b004000075a7 */ /* 0x0002a600080211ff */
[----:B--2---:R-:W-:Y:S05]  /*87a0*/  @!P1 NANOSLEEP.SYNCS 0x989680 ;  /* 0x009896800000995d */ /* 0x004fea0003900000 */
[----:B------:R-:W2:Y:S02]  /*87b0*/  @!P1 SYNCS.PHASECHK.TRANS64 P1, [R0+URZ+0x1b0], R4 ;  /* 0x0001b004000095a7 */ /* 0x000ea400080210ff */
[----:B--2---:R-:W-:Y:S05]  /*87c0*/  @!P1 BRA `(.L_x_119) ;  /* 0xfffffffc00ec9947 */ /* 0x004fea000383ffff */
[----:B------:R-:W-:Y:S05]  /*87d0*/  BRA `(.L_x_118) ;  /* 0xffffffe000707947 */ /* 0x000fea000383ffff */
.L_x_121:
[----:B------:R1:W1:Y:S02]  /*87e0*/  SYNCS.PHASECHK.TRANS64.TRYWAIT P1, [R22+URZ+0x1f0], R3 ;  /* 0x0001f003160075a7 */ /* 0x00026400080211ff */
[----:B-1----:R-:W-:Y:S05]  /*87f0*/  @!P1 NANOSLEEP.SYNCS 0x989680 ;  /* 0x009896800000995d */ /* 0x002fea0003900000 */
[----:B------:R-:W1:Y:S02]  /*8800*/  @!P1 SYNCS.PHASECHK.TRANS64 P1, [R22+URZ+0x1f0], R3 ;  /* 0x0001f003160095a7 */ /* 0x000e6400080210ff */
[----:B-1----:R-:W-:Y:S05]  /*8810*/  @!P1 BRA `(.L_x_121) ;  /* 0xfffffffc00f09947 */ /* 0x002fea000383ffff */
[----:B------:R-:W-:Y:S05]  /*8820*/  BRA `(.L_x_120) ;  /* 0xffffffe000ac7947 */ /* 0x000fea000383ffff */
        .weak           $__internal_0_$__cuda_sm10x_tcgen05_guardrail_trap_col_being_dealloced_not_returned_by_alloc
        .type           $__internal_0_$__cuda_sm10x_tcgen05_guardrail_trap_col_being_dealloced_not_returned_by_alloc,@function
        .size           $__internal_0_$__cuda_sm10x_tcgen05_guardrail_trap_col_being_dealloced_not_returned_by_alloc,($__internal_1_$__cuda_sm10x_tcgen05_guardrail_trap_phase_invalid_during_alloc - $__internal_0_$__cuda_sm10x_tcgen05_guardrail_trap_col_being_dealloced_not_returned_by_alloc)
$__internal_0_$__cuda_sm10x_tcgen05_guardrail_trap_col_being_dealloced_not_returned_by_alloc:
[----:B------:R-:W-:Y:S05]  /*8830*/  BPT.TRAP 0x1 ;  /* 0x000000040000795c */ /* 0x000fea0000300000 */
[----:B------:R-:W-:-:S04]  /*8840*/  HFMA2 R3, -RZ, RZ, 0, 0 ;  /* 0x00000000ff037431 */ /* 0x000fc800000001ff */
[----:B------:R-:W-:Y:S05]  /*8850*/  RET.REL.NODEC R2 `(_ZN7cutlass13device_kernelINS_4gemm6kernel13GemmUniversalIN4cute5tupleIJiiiiEEENS1_10collective13CollectiveMmaINS1_35MainloopSm100TmaUmmaWarpSpecializedILi27ELi2ELi4ENS5_IJNS4_1CILi2EEENSA_ILi4EEENSA_ILi1EEEEEEEENS5_IJNSA_ILi64EEESG_SG_EEENS_12float_e4m3_tENS5_IJlSD_lEEESI_SJ_NS4_8TiledMMAINS4_8MMA_AtomIJNS4_10MMA_TraitsINS4_19SM100_MMA_F8F6F4_SSEJSI_SI_fSG_SG_NS4_17integral_constantINS4_4UMMA5MajorELSQ_0EEESR_NSO_INSP_7ScaleInELSS_0EEEST_EEEEEENS4_6LayoutINS5_IJSD_SD_SD_EEENS5_IJNSA_ILi0EEESY_SY_EEEEENS5_IJNS4_10UnderscoreES11_S11_EEEEENS4_23SM90_TMA_LOAD_MULTICASTENS4_14ComposedLayoutINS4_7SwizzleILi2ELi4ELi3EEENS4_18smem_ptr_flag_bitsILi8EEENSW_INS5_IJNSA_ILi8EEESG_EEENS5_IJSG_SD_EEEEEEEvNS4_8identityES14_S1E_vS1F_EENS_8epilogue10collective18CollectiveEpilogueINS1H_23Sm100TmaWarpSpecializedILi1ELi1ELi32ELb0ELb0EEEJSH_NS5_IJNSW_ISG_SD_EES1M_EEESI_SJ_SI_SJ_NS1H_6fusion15FusionCallbacksIS1L_NS1O_17LinearCombinationISI_fSI_fLNS_15FloatRoundStyleE2EEESH_S1N_JEEENS4_5SM1004TMEM4LOAD26SM100_TMEM_LOAD_16dp32b32xENS4_13SM90_TMA_LOADES1E_NS4_39AutoVectorizingCopyWithAssumedAlignmentILi128EEENS4_14SM90_TMA_STOREES1E_S20_S20_EEEvvEEEEvNT_6ParamsE) ;  /* 0xffffff7402e87950 */ /* 0x000fea0003c3ffff */
        .weak           $__internal_1_$__cuda_sm10x_tcgen05_guardrail_trap_phase_invalid_during_alloc
        .type           $__internal_1_$__cuda_sm10x_tcgen05_guardrail_trap_phase_invalid_during_alloc,@function
        .size           $__internal_1_$__cuda_sm10x_tcgen05_guardrail_trap_phase_invalid_during_alloc,($__internal_2_$__cuda_sm10x_tcgen05_guardrail_trap_unallocated_columns_being_dealloced - $__internal_1_$__cuda_sm10x_tcgen05_guardrail_trap_phase_invalid_during_alloc)
$__internal_1_$__cuda_sm10x_tcgen05_guardrail_trap_phase_invalid_during_alloc:
[----:B------:R-:W-:Y:S05]  /*8860*/  BPT.TRAP 0x1 ;  /* 0x000000040000795c */ /* 0x000fea0000300000 */
[----:B------:R-:W-:-:S04]  /*8870*/  MOV R5, 0x0 ;  /* 0x0000000000057802 */ /* 0x000fc80000000f00 */
[----:B------:R-:W-:Y:S05]  /*8880*/  RET.REL.NODEC R4 `(_ZN7cutlass13device_kernelINS_4gemm6kernel13GemmUniversalIN4cute5tupleIJiiiiEEENS1_10collective13CollectiveMmaINS1_35MainloopSm100TmaUmmaWarpSpecializedILi27ELi2ELi4ENS5_IJNS4_1CILi2EEENSA_ILi4EEENSA_ILi1EEEEEEEENS5_IJNSA_ILi64EEESG_SG_EEENS_12float_e4m3_tENS5_IJlSD_lEEESI_SJ_NS4_8TiledMMAINS4_8MMA_AtomIJNS4_10MMA_TraitsINS4_19SM100_MMA_F8F6F4_SSEJSI_SI_fSG_SG_NS4_17integral_constantINS4_4UMMA5MajorELSQ_0EEESR_NSO_INSP_7ScaleInELSS_0EEEST_EEEEEENS4_6LayoutINS5_IJSD_SD_SD_EEENS5_IJNSA_ILi0EEESY_SY_EEEEENS5_IJNS4_10UnderscoreES11_S11_EEEEENS4_23SM90_TMA_LOAD_MULTICASTENS4_14ComposedLayoutINS4_7SwizzleILi2ELi4ELi3EEENS4_18smem_ptr_flag_bitsILi8EEENSW_INS5_IJNSA_ILi8EEESG_EEENS5_IJSG_SD_EEEEEEEvNS4_8identityES14_S1E_vS1F_EENS_8epilogue10collective18CollectiveEpilogueINS1H_23Sm100TmaWarpSpecializedILi1ELi1ELi32ELb0ELb0EEEJSH_NS5_IJNSW_ISG_SD_EES1M_EEESI_SJ_SI_SJ_NS1H_6fusion15FusionCallbacksIS1L_NS1O_17LinearCombinationISI_fSI_fLNS_15FloatRoundStyleE2EEESH_S1N_JEEENS4_5SM1004TMEM4LOAD26SM100_TMEM_LOAD_16dp32b32xENS4_13SM90_TMA_LOADES1E_NS4_39AutoVectorizingCopyWithAssumedAlignmentILi128EEENS4_14SM90_TMA_STOREES1E_S20_S20_EEEvvEEEEvNT_6ParamsE) ;  /* 0xffffff7404dc7950 */ /* 0x000fea0003c3ffff */
        .weak           $__internal_2_$__cuda_sm10x_tcgen05_guardrail_trap_unallocated_columns_being_dealloced
        .type           $__internal_2_$__cuda_sm10x_tcgen05_guardrail_trap_unallocated_columns_being_dealloced,@function
        .size           $__internal_2_$__cuda_sm10x_tcgen05_guardrail_trap_unallocated_columns_being_dealloced,(.L_x_205 - $__internal_2_$__cuda_sm10x_tcgen05_guardrail_trap_unallocated_columns_being_dealloced)
$__internal_2_$__cuda_sm10x_tcgen05_guardrail_trap_unallocated_columns_being_dealloced:
[----:B------:R-:W-:Y:S05]  /*8890*/  BPT.TRAP 0x1 ;  /* 0x000000040000795c */ /* 0x000fea0000300000 */
[----:B------:R-:W-:-:S04]  /*88a0*/  HFMA2 R3, -RZ, RZ, 0, 0 ;  /* 0x00000000ff037431 */ /* 0x000fc800000001ff */
[----:B------:R-:W-:Y:S05]  /*88b0*/  RET.REL.NODEC R2 `(_ZN7cutlass13device_kernelINS_4gemm6kernel13GemmUniversalIN4cute5tupleIJiiiiEEENS1_10collective13CollectiveMmaINS1_35MainloopSm100TmaUmmaWarpSpecializedILi27ELi2ELi4ENS5_IJNS4_1CILi2EEENSA_ILi4EEENSA_ILi1EEEEEEEENS5_IJNSA_ILi64EEESG_SG_EEENS_12float_e4m3_tENS5_IJlSD_lEEESI_SJ_NS4_8TiledMMAINS4_8MMA_AtomIJNS4_10MMA_TraitsINS4_19SM100_MMA_F8F6F4_SSEJSI_SI_fSG_SG_NS4_17integral_constantINS4_4UMMA5MajorELSQ_0EEESR_NSO_INSP_7ScaleInELSS_0EEEST_EEEEEENS4_6LayoutINS5_IJSD_SD_SD_EEENS5_IJNSA_ILi0EEESY_SY_EEEEENS5_IJNS4_10UnderscoreES11_S11_EEEEENS4_23SM90_TMA_LOAD_MULTICASTENS4_14ComposedLayoutINS4_7SwizzleILi2ELi4ELi3EEENS4_18smem_ptr_flag_bitsILi8EEENSW_INS5_IJNSA_ILi8EEESG_EEENS5_IJSG_SD_EEEEEEEvNS4_8identityES14_S1E_vS1F_EENS_8epilogue10collective18CollectiveEpilogueINS1H_23Sm100TmaWarpSpecializedILi1ELi1ELi32ELb0ELb0EEEJSH_NS5_IJNSW_ISG_SD_EES1M_EEESI_SJ_SI_SJ_NS1H_6fusion15FusionCallbacksIS1L_NS1O_17LinearCombinationISI_fSI_fLNS_15FloatRoundStyleE2EEESH_S1N_JEEENS4_5SM1004TMEM4LOAD26SM100_TMEM_LOAD_16dp32b32xENS4_13SM90_TMA_LOADES1E_NS4_39AutoVectorizingCopyWithAssumedAlignmentILi128EEENS4_14SM90_TMA_STOREES1E_S20_S20_EEEvvEEEEvNT_6ParamsE) ;  /* 0xffffff7402d07950 */ /* 0x000fea0003c3ffff */
.L_x_204:
[----:B------:R-:W-:-:S00]  /*88c0*/  BRA `(.L_x_204) ;  /* 0xfffffffc00fc7947 */ /* 0x000fc0000383ffff */
[----:B------:R-:W-:-:S00]  /*88d0*/  NOP ;  /* 0x0000000000007918 */ /* 0x000fc00000000000 */
        /* <DEDUP_REMOVED lines=10> */
.L_x_205:


//--------------------- .nv.global.init           --------------------------
	.section	.nv.global.init,"aw",@progbits
.nv.global.init:
	.type		$str$27,@object
	.size		$str$27,($str$28 - $str$27)
$str$27:
        /*0000*/ 	.byte	0x28, 0x61, 0x64, 0x64, 0x72, 0x65, 0x73, 0x73, 0x20, 0x26, 0x20, 0x6d, 0x61, 0x73, 0x6b, 0x29
        /*0010*/ 	.byte	0x20, 0x3d, 0x3d, 0x20, 0x30, 0x00
	.type		$str$28,@object
	.size		$str$28,($str$26 - $str$28)
$str$28:
        /*0016*/ 	.byte	0x2f, 0x74, 0x6d, 0x70, 0x2f, 0x63, 0x75, 0x74, 0x6c, 0x61, 0x73, 0x73, 0x5f, 0x73, 0x77, 0x65
        /*0026*/ 	.byte	0x65, 0x70, 0x5f, 0x73, 0x72, 0x63, 0x2f, 0x69, 0x6e, 0x63, 0x6c, 0x75, 0x64, 0x65, 0x2f, 0x63
        /*0036*/ 	.byte	0x75, 0x74, 0x65, 0x2f, 0x70, 0x6f, 0x69, 0x6e, 0x74, 0x65, 0x72, 0x5f, 0x66, 0x6c, 0x61, 0x67
        /*0046*/ 	.byte	0x67, 0x65, 0x64, 0x2e, 0x68, 0x70, 0x70, 0x00
	.type		$str$26,@object
	.size		$str$26,($str$25 - $str$26)
$str$26:
        /*004e*/ 	.byte	0x2f, 0x74, 0x6d, 0x70, 0x2f, 0x63, 0x75, 0x74, 0x6c, 0x61, 0x73, 0x73, 0x5f, 0x73, 0x77, 0x65
        /*005e*/ 	.byte	0x65, 0x70, 0x5f, 0x73, 0x72, 0x63, 0x2f, 0x69, 0x6e, 0x63, 0x6c, 0x75, 0x64, 0x65, 0x2f, 0x63
        /*006e*/ 	.byte	0x75, 0x74, 0x65, 0x2f, 0x61, 0x74, 0x6f, 0x6d, 0x2f, 0x63, 0x6f, 0x70, 0x79, 0x5f, 0x74, 0x72
        /*007e*/ 	.byte	0x61, 0x69, 0x74, 0x73, 0x5f, 0x73, 0x6d, 0x31, 0x30, 0x30, 0x2e, 0x68, 0x70, 0x70, 0x00
	.type		$str$25,@object
	.size		$str$25,(__unnamed_1 - $str$25)
$str$25:
        /*008d*/ 	.byte	0x28, 0x28, 0x75, 0x69, 0x6e, 0x74, 0x33, 0x32, 0x5f, 0x74, 0x28, 0x74, 0x68, 0x72, 0x65, 0x61
        /*009d*/ 	.byte	0x64, 0x49, 0x64, 0x78, 0x2e, 0x78, 0x29, 0x20, 0x2f, 0x20, 0x33, 0x32, 0x29, 0x20, 0x25, 0x20
        /*00ad*/ 	.byte	0x34, 0x29, 0x20, 0x3d, 0x3d, 0x20, 0x28, 0x28, 0x28, 0x74, 0x6d, 0x65, 0x6d, 0x5f, 0x61, 0x64
        /*00bd*/ 	.byte	0x64, 0x72, 0x20, 0x3e, 0x3e, 0x20, 0x31, 0x36, 0x29, 0x20, 0x2f, 0x20, 0x33, 0x32, 0x29, 0x20
        /*00cd*/ 	.byte	0x25, 0x20, 0x34, 0x29, 0x00
	.type		__unnamed_1,@object
	.size		__unnamed_1,(__unnamed_2 - __unnamed_1)
__unnamed_1:
        /*00d2*/ 	.byte	0x61, 0x75, 0x74, 0x6f, 0x20, 0x63, 0x75, 0x74, 0x65, 0x3a, 0x3a, 0x61, 0x73, 0x5f, 0x70, 0x6f
        /* <DEDUP_REMOVED lines=24> */
        /*0262*/ 	.byte	0x3c, 0x34, 0x30, 0x39, 0x36, 0x3e, 0x3e, 0x3e, 0x3e, 0x5d, 0x00
	.type		__unnamed_2,@object
	.size		__unnamed_2,(.L_2 - __unnamed_2)
__unnamed_2:
        /* <DEDUP_REMOVED lines=40> */
        /*04ed*/ 	.byte	0x74, 0x65, 0x3a, 0x3a, 0x43, 0x3c, 0x30, 0x3e, 0x3e, 0x3e, 0x3e, 0x5d, 0x00
.L_2:


//--------------------- .nv.shared._ZN7cutlass13device_kernelINS_4gemm6kernel13GemmUniversalIN4cute5tupleIJiiiiEEENS1_10collective13CollectiveMmaINS1_35MainloopSm100TmaUmmaWarpSpecializedILi27ELi2ELi4ENS5_IJNS4_1CILi2EEENSA_ILi4EEENSA_ILi1EEEEEEEENS5_IJNSA_ILi64EEESG_SG_EEENS_12float_e4m3_tENS5_IJlSD_lEEESI_SJ_NS4_8TiledMMAINS4_8MMA_AtomIJNS4_10MMA_TraitsINS4_19SM100_MMA_F8F6F4_SSEJSI_SI_fSG_SG_NS4_17integral_constantINS4_4UMMA5MajorELSQ_0EEESR_NSO_INSP_7ScaleInELSS_0EEEST_EEEEEENS4_6LayoutINS5_IJSD_SD_SD_EEENS5_IJNSA_ILi0EEESY_SY_EEEEENS5_IJNS4_10UnderscoreES11_S11_EEEEENS4_23SM90_TMA_LOAD_MULTICASTENS4_14ComposedLayoutINS4_7SwizzleILi2ELi4ELi3EEENS4_18smem_ptr_flag_bitsILi8EEENSW_INS5_IJNSA_ILi8EEESG_EEENS5_IJSG_SD_EEEEEEEvNS4_8identityES14_S1E_vS1F_EENS_8epilogue10collective18CollectiveEpilogueINS1H_23Sm100TmaWarpSpecializedILi1ELi1ELi32ELb0ELb0EEEJSH_NS5_IJNSW_ISG_SD_EES1M_EEESI_SJ_SI_SJ_NS1H_6fusion15FusionCallbacksIS1L_NS1O_17LinearCombinationISI_fSI_fLNS_15FloatRoundStyleE2EEESH_S1N_JEEENS4_5SM1004TMEM4LOAD26SM100_TMEM_LOAD_16dp32b32xENS4_13SM90_TMA_LOADES1E_NS4_39AutoVectorizingCopyWithAssumedAlignmentILi128EEENS4_14SM90_TMA_STOREES1E_S20_S20_EEEvvEEEEvNT_6ParamsE --------------------------
	.section	.nv.shared._ZN7cutlass13device_kernelINS_4gemm6kernel13GemmUniversalIN4cute5tupleIJiiiiEEENS1_10collective13CollectiveMmaINS1_35MainloopSm100TmaUmmaWarpSpecializedILi27ELi2ELi4ENS5_IJNS4_1CILi2EEENSA_ILi4EEENSA_ILi1EEEEEEEENS5_IJNSA_ILi64EEESG_SG_EEENS_12float_e4m3_tENS5_IJlSD_lEEESI_SJ_NS4_8TiledMMAINS4_8MMA_AtomIJNS4_10MMA_TraitsINS4_19SM100_MMA_F8F6F4_SSEJSI_SI_fSG_SG_NS4_17integral_constantINS4_4UMMA5MajorELSQ_0EEESR_NSO_INSP_7ScaleInELSS_0EEEST_EEEEEENS4_6LayoutINS5_IJSD_SD_SD_EEENS5_IJNSA_ILi0EEESY_SY_EEEEENS5_IJNS4_10UnderscoreES11_S11_EEEEENS4_23SM90_TMA_LOAD_MULTICASTENS4_14ComposedLayoutINS4_7SwizzleILi2ELi4ELi3EEENS4_18smem_ptr_flag_bitsILi8EEENSW_INS5_IJNSA_ILi8EEESG_EEENS5_IJSG_SD_EEEEEEEvNS4_8identityES14_S1E_vS1F_EENS_8epilogue10collective18CollectiveEpilogueINS1H_23Sm100TmaWarpSpecializedILi1ELi1ELi32ELb0ELb0EEEJSH_NS5_IJNSW_ISG_SD_EES1M_EEESI_SJ_SI_SJ_NS1H_6fusion15FusionCallbacksIS1L_NS1O_17LinearCombinationISI_fSI_fLNS_15FloatRoundStyleE2EEESH_S1N_JEEENS4_5SM1004TMEM4LOAD26SM100_TMEM_LOAD_16dp32b32xENS4_13SM90_TMA_LOADES1E_NS4_39AutoVectorizingCopyWithAssumedAlignmentILi128EEENS4_14SM90_TMA_STOREES1E_S20_S20_EEEvvEEEEvNT_6ParamsE,"aw",@nobits
	.sectionflags	@""
	.align	16
	.zero		1024


//--------------------- .nv.shared.reserved.0     --------------------------
	.section	.nv.shared.reserved.0,"aw",@nobits
	.weak		__nv_reservedSMEM_offset_0_alias
	.size		__nv_reservedSMEM_offset_0_alias, 0, 64
	.other		__nv_reservedSMEM_offset_0_alias,@"STO_CUDA_RESERVED_SHARED STV_DEFAULT"
__nv_reservedSMEM_offset_0_alias:
	.zero		0
.nv.shared.reserved.0:
	.zero		64
	.weak		__nv_reservedSMEM_tcgen05_partition
	.type		__nv_reservedSMEM_tcgen05_partition,@object
	.size		__nv_reservedSMEM_tcgen05_partition,(.L_0 - __nv_reservedSMEM_tcgen05_partition)
__nv_reservedSMEM_tcgen05_partition:
	.zero		32
.L_0:


//--------------------- .nv.global                --------------------------
	.section	.nv.global,"aw",@nobits
.nv.global:
	.type		_ZN40_INTERNAL_ed25a2b2_4_k_cu_722e9b5a_310874cute1_E,@object
	.size		_ZN40_INTERNAL_ed25a2b2_4_k_cu_722e9b5a_310874cute1_E,(_ZN40_INTERNAL_ed25a2b2_4_k_cu_722e9b5a_310874cuda3std3__45__cpo6cbeginE - _ZN40_INTERNAL_ed25a2b2_4_k_cu_722e9b5a_310874cute1_E)
_ZN40_INTERNAL_ed25a2b2_4_k_cu_722e9b5a_310874cute1_E:
	.zero		1
	.type		_ZN40_INTERNAL_ed25a2b2_4_k_cu_722e9b5a_310874cuda3std3__45__cpo6cbeginE,@object
	.size		_ZN40_INTERNAL_ed25a2b2_4_k_cu_722e9b5a_310874cuda3std3__45__cpo6cbeginE,(_ZN40_INTERNAL_ed25a2b2_4_k_cu_722e9b5a_310874cuda3std3__48in_placeE - _ZN40_INTERNAL_ed25a2b2_4_k_cu_722e9b5a_310874cuda3std3__45__cpo6cbeginE)
_ZN40_INTERNAL_ed25a2b2_4_k_cu_722e9b5a_310874cuda3std3__45__cpo6cbeginE:
	.zero		1
	.type		_ZN40_INTERNAL_ed25a2b2_4_k_cu_722e9b5a_310874cuda3std3__48in_placeE,@object
	.size		_ZN40_INTERNAL_ed25a2b2_4_k_cu_722e9b5a_310874cuda3std3__48in_placeE,(_ZN40_INTERNAL_ed25a2b2_4_k_cu_722e9b5a_310874cuda3std6ranges3__45__cpo9iter_moveE - _ZN40_INTERNAL_ed25a2b2_4_k_cu_722e9b5a_310874cuda3std3__48in_placeE)
_ZN40_INTERNAL_ed25a2b2_4_k_cu_722e9b5a_310874cuda3std3__48in_placeE:
	.zero		1
	.type		_ZN40_INTERNAL_ed25a2b2_4_k_cu_722e9b5a_310874cuda3std6ranges3__45__cpo9iter_moveE,@object
	.size		_ZN40_INTERNAL_ed25a2b2_4_k_cu_722e9b5a_310874cuda3std6ranges3__45__cpo9iter_moveE,(_ZN40_INTERNAL_ed25a2b2_4_k_cu_722e9b5a_310874cuda3std3__45__cpo5beginE - _ZN40_INTERNAL_ed25a2b2_4_k_cu_722e9b5a_310874cuda3std6ranges3__45__cpo9iter_moveE)
_ZN40_INTERNAL_ed25a2b2_4_k_cu_722e9b5a_310874cuda3std6ranges3__45__cpo9iter_moveE:
	.zero		1
	.type		_ZN40_INTERNAL_ed25a2b2_4_k_cu_722e9b5a_310874cuda3std3__45__cpo5beginE,@object
	.size		_ZN40_INTERNAL_ed25a2b2_4_k_cu_722e9b5a_310874cuda3std3__45__cpo5beginE,(_ZN40_INTERNAL_ed25a2b2_4_k_cu_722e9b5a_310874cuda3std3__442_GLOBAL__N__ed25a2b2_4_k_cu_722e9b5a_310876ignoreE - _ZN40_INTERNAL_ed25a2b2_4_k_cu_722e9b5a_310874cuda3std3__45__cpo5beginE)
_ZN40_INTERNAL_ed25a2b2_4_k_cu_722e9b5a_310874cuda3std3__45__cpo5beginE:
	.zero		1
	.type		_ZN40_INTERNAL_ed25a2b2_4_k_cu_722e9b5a_310874cuda3std3__442_GLOBAL__N__ed25a2b2_4_k_cu_722e9b5a_310876ignoreE,@object
	.size		_ZN40_INTERNAL_ed25a2b2_4_k_cu_722e9b5a_310874cuda3std3__442_GLOBAL__N__ed25a2b2_4_k_cu_722e9b5a_310876ignoreE,(_ZN40_INTERNAL_ed25a2b2_4_k_cu_722e9b5a_310874cute7productE - _ZN40_INTERNAL_ed25a2b2_4_k_cu_722e9b5a_310874cuda3std3__442_GLOBAL__N__ed25a2b2_4_k_cu_722e9b5a_310876ignoreE)
_ZN40_INTERNAL_ed25a2b2_4_k_cu_722e9b5a_310874cuda3std3__442_GLOBAL__N__ed25a2b2_4_k_cu_722e9b5a_310876ignoreE:
	.zero		1
	.type		_ZN40_INTERNAL_ed25a2b2_4_k_cu_722e9b5a_310874cute7productE,@object
	.size		_ZN40_INTERNAL_ed25a2b2_4_k_cu_722e9b5a_310874cute7productE,(_ZN40_INTERNAL_ed25a2b2_4_k_cu_722e9b5a_310874cuda3std3__45__cpo3endE - _ZN40_INTERNAL_ed25a2b2_4_k_cu_722e9b5a_310874cute7productE)
_ZN40_INTERNAL_ed25a2b2_4_k_cu_722e9b5a_310874cute7productE:
	.zero		1
	.type		_ZN40_INTERNAL_ed25a2b2_4_k_cu_722e9b5a_310874cuda3std3__45__cpo3endE,@object
	.size		_ZN40_INTERNAL_ed25a2b2_4_k_cu_722e9b5a_310874cuda3std3__45__cpo3endE,(_ZN40_INTERNAL_ed25a2b2_4_k_cu_722e9b5a_310874cuda3std3__419piecewise_constructE - _ZN40_INTERNAL_ed25a2b2_4_k_cu_722e9b5a_310874cuda3std3__45__cpo3endE)
_ZN40_INTERNAL_ed25a2b2_4_k_cu_722e9b5a_310874cuda3std3__45__cpo3endE:
	.zero		1
	.type		_ZN40_INTERNAL_ed25a2b2_4_k_cu_722e9b5a_310874cuda3std3__419piecewise_constructE,@object
	.size		_ZN40_INTERNAL_ed25a2b2_4_k_cu_722e9b5a_310874cuda3std3__419piecewise_constructE,(_ZN40_INTERNAL_ed25a2b2_4_k_cu_722e9b5a_310874cuda3std3__45__cpo4cendE - _ZN40_INTERNAL_ed25a2b2_4_k_cu_722e9b5a_310874cuda3std3__419piecewise_constructE)
_ZN40_INTERNAL_ed25a2b2_4_k_cu_722e9b5a_310874cuda3std3__419piecewise_constructE:
	.zero		1
	.type		_ZN40_INTERNAL_ed25a2b2_4_k_cu_722e9b5a_310874cuda3std3__45__cpo4cendE,@object
	.size		_ZN40_INTERNAL_ed25a2b2_4_k_cu_722e9b5a_310874cuda3std3__45__cpo4cendE,(_ZN40_INTERNAL_ed25a2b2_4_k_cu_722e9b5a_310874cuda3std6ranges3__45__cpo4swapE - _ZN40_INTERNAL_ed25a2b2_4_k_cu_722e9b5a_310874cuda3std3__45__cpo4cendE)
_ZN40_INTERNAL_ed25a2b2_4_k_cu_722e9b5a_310874cuda3std3__45__cpo4cendE:
	.zero		1
	.type		_ZN40_INTERNAL_ed25a2b2_4_k_cu_722e9b5a_310874cuda3std6ranges3__45__cpo4swapE,@object
	.size		_ZN40_INTERNAL_ed25a2b2_4_k_cu_722e9b5a_310874cuda3std6ranges3__45__cpo4swapE,(.L_10 - _ZN40_INTERNAL_ed25a2b2_4_k_cu_722e9b5a_310874cuda3std6ranges3__45__cpo4swapE)
_ZN40_INTERNAL_ed25a2b2_4_k_cu_722e9b5a_310874cuda3std6ranges3__45__cpo4swapE:
	.zero		1
.L_10:


//--------------------- .nv.constant0._ZN7cutlass13device_kernelINS_4gemm6kernel13GemmUniversalIN4cute5tupleIJiiiiEEENS1_10collective13CollectiveMmaINS1_35MainloopSm100TmaUmmaWarpSpecializedILi27ELi2ELi4ENS5_IJNS4_1CILi2EEENSA_ILi4EEENSA_ILi1EEEEEEEENS5_IJNSA_ILi64EEESG_SG_EEENS_12float_e4m3_tENS5_IJlSD_lEEESI_SJ_NS4_8TiledMMAINS4_8MMA_AtomIJNS4_10MMA_TraitsINS4_19SM100_MMA_F8F6F4_SSEJSI_SI_fSG_SG_NS4_17integral_constantINS4_4UMMA5MajorELSQ_0EEESR_NSO_INSP_7ScaleInELSS_0EEEST_EEEEEENS4_6LayoutINS5_IJSD_SD_SD_EEENS5_IJNSA_ILi0EEESY_SY_EEEEENS5_IJNS4_10UnderscoreES11_S11_EEEEENS4_23SM90_TMA_LOAD_MULTICASTENS4_14ComposedLayoutINS4_7SwizzleILi2ELi4ELi3EEENS4_18smem_ptr_flag_bitsILi8EEENSW_INS5_IJNSA_ILi8EEESG_EEENS5_IJSG_SD_EEEEEEEvNS4_8identityES14_S1E_vS1F_EENS_8epilogue10collective18CollectiveEpilogueINS1H_23Sm100TmaWarpSpecializedILi1ELi1ELi32ELb0ELb0EEEJSH_NS5_IJNSW_ISG_SD_EES1M_EEESI_SJ_SI_SJ_NS1H_6fusion15FusionCallbacksIS1L_NS1O_17LinearCombinationISI_fSI_fLNS_15FloatRoundStyleE2EEESH_S1N_JEEENS4_5SM1004TMEM4LOAD26SM100_TMEM_LOAD_16dp32b32xENS4_13SM90_TMA_LOADES1E_NS4_39AutoVectorizingCopyWithAssumedAlignmentILi128EEENS4_14SM90_TMA_STOREES1E_S20_S20_EEEvvEEEEvNT_6ParamsE --------------------------
	.section	.nv.constant0._ZN7cutlass13device_kernelINS_4gemm6kernel13GemmUniversalIN4cute5tupleIJiiiiEEENS1_10collective13CollectiveMmaINS1_35MainloopSm100TmaUmmaWarpSpecializedILi27ELi2ELi4ENS5_IJNS4_1CILi2EEENSA_ILi4EEENSA_ILi1EEEEEEEENS5_IJNSA_ILi64EEESG_SG_EEENS_12float_e4m3_tENS5_IJlSD_lEEESI_SJ_NS4_8TiledMMAINS4_8MMA_AtomIJNS4_10MMA_TraitsINS4_19SM100_MMA_F8F6F4_SSEJSI_SI_fSG_SG_NS4_17integral_constantINS4_4UMMA5MajorELSQ_0EEESR_NSO_INSP_7ScaleInELSS_0EEEST_EEEEEENS4_6LayoutINS5_IJSD_SD_SD_EEENS5_IJNSA_ILi0EEESY_SY_EEEEENS5_IJNS4_10UnderscoreES11_S11_EEEEENS4_23SM90_TMA_LOAD_MULTICASTENS4_14ComposedLayoutINS4_7SwizzleILi2ELi4ELi3EEENS4_18smem_ptr_flag_bitsILi8EEENSW_INS5_IJNSA_ILi8EEESG_EEENS5_IJSG_SD_EEEEEEEvNS4_8identityES14_S1E_vS1F_EENS_8epilogue10collective18CollectiveEpilogueINS1H_23Sm100TmaWarpSpecializedILi1ELi1ELi32ELb0ELb0EEEJSH_NS5_IJNSW_ISG_SD_EES1M_EEESI_SJ_SI_SJ_NS1H_6fusion15FusionCallbacksIS1L_NS1O_17LinearCombinationISI_fSI_fLNS_15FloatRoundStyleE2EEESH_S1N_JEEENS4_5SM1004TMEM4LOAD26SM100_TMEM_LOAD_16dp32b32xENS4_13SM90_TMA_LOADES1E_NS4_39AutoVectorizingCopyWithAssumedAlignmentILi128EEENS4_14SM90_TMA_STOREES1E_S20_S20_EEEvvEEEEvNT_6ParamsE,"a",@progbits
	.sectionflags	@""
	.align	4
.nv.constant0._ZN7cutlass13device_kernelINS_4gemm6kernel13GemmUniversalIN4cute5tupleIJiiiiEEENS1_10collective13CollectiveMmaINS1_35MainloopSm100TmaUmmaWarpSpecializedILi27ELi2ELi4ENS5_IJNS4_1CILi2EEENSA_ILi4EEENSA_ILi1EEEEEEEENS5_IJNSA_ILi64EEESG_SG_EEENS_12float_e4m3_tENS5_IJlSD_lEEESI_SJ_NS4_8TiledMMAINS4_8MMA_AtomIJNS4_10MMA_TraitsINS4_19SM100_MMA_F8F6F4_SSEJSI_SI_fSG_SG_NS4_17integral_constantINS4_4UMMA5MajorELSQ_0EEESR_NSO_INSP_7ScaleInELSS_0EEEST_EEEEEENS4_6LayoutINS5_IJSD_SD_SD_EEENS5_IJNSA_ILi0EEESY_SY_EEEEENS5_IJNS4_10UnderscoreES11_S11_EEEEENS4_23SM90_TMA_LOAD_MULTICASTENS4_14ComposedLayoutINS4_7SwizzleILi2ELi4ELi3EEENS4_18smem_ptr_flag_bitsILi8EEENSW_INS5_IJNSA_ILi8EEESG_EEENS5_IJSG_SD_EEEEEEEvNS4_8identityES14_S1E_vS1F_EENS_8epilogue10collective18CollectiveEpilogueINS1H_23Sm100TmaWarpSpecializedILi1ELi1ELi32ELb0ELb0EEEJSH_NS5_IJNSW_ISG_SD_EES1M_EEESI_SJ_SI_SJ_NS1H_6fusion15FusionCallbacksIS1L_NS1O_17LinearCombinationISI_fSI_fLNS_15FloatRoundStyleE2EEESH_S1N_JEEENS4_5SM1004TMEM4LOAD26SM100_TMEM_LOAD_16dp32b32xENS4_13SM90_TMA_LOADES1E_NS4_39AutoVectorizingCopyWithAssumedAlignmentILi128EEENS4_14SM90_TMA_STOREES1E_S20_S20_EEEvvEEEEvNT_6ParamsE:
	.zero		2944


//--------------------- SYMBOLS --------------------------

	.type		.nv.reservedSmem.offset0,@object
	.size		.nv.reservedSmem.offset0,0x4
	.type		.nv.reservedSmem.cap,@object
	.size		.nv.reservedSmem.cap,0x4
	.type		__assertfail,@function
